//
// Generated by NVIDIA NVVM Compiler
//
// Compiler Build ID: CL-36424714
// Cuda compilation tools, release 13.0, V13.0.88
// Based on NVVM 20.0.0
//

.version 9.0
.target sm_100
.address_size 64

	// .globl	_Z13getRestrictediiiiPfiS_iS_iS_iS_i

.visible .entry _Z13getRestrictediiiiPfiS_iS_iS_iS_i(
	.param .u32 _Z13getRestrictediiiiPfiS_iS_iS_iS_i_param_0,
	.param .u32 _Z13getRestrictediiiiPfiS_iS_iS_iS_i_param_1,
	.param .u32 _Z13getRestrictediiiiPfiS_iS_iS_iS_i_param_2,
	.param .u32 _Z13getRestrictediiiiPfiS_iS_iS_iS_i_param_3,
	.param .u64 .ptr .align 1 _Z13getRestrictediiiiPfiS_iS_iS_iS_i_param_4,
	.param .u32 _Z13getRestrictediiiiPfiS_iS_iS_iS_i_param_5,
	.param .u64 .ptr .align 1 _Z13getRestrictediiiiPfiS_iS_iS_iS_i_param_6,
	.param .u32 _Z13getRestrictediiiiPfiS_iS_iS_iS_i_param_7,
	.param .u64 .ptr .align 1 _Z13getRestrictediiiiPfiS_iS_iS_iS_i_param_8,
	.param .u32 _Z13getRestrictediiiiPfiS_iS_iS_iS_i_param_9,
	.param .u64 .ptr .align 1 _Z13getRestrictediiiiPfiS_iS_iS_iS_i_param_10,
	.param .u32 _Z13getRestrictediiiiPfiS_iS_iS_iS_i_param_11,
	.param .u64 .ptr .align 1 _Z13getRestrictediiiiPfiS_iS_iS_iS_i_param_12,
	.param .u32 _Z13getRestrictediiiiPfiS_iS_iS_iS_i_param_13
)
{
	.reg .pred 	%p<104>;
	.reg .b16 	%rs<9>;
	.reg .b32 	%r<374>;
	.reg .b32 	%f<791>;
	.reg .b64 	%rd<489>;

	ld.param.u32 	%r149, [_Z13getRestrictediiiiPfiS_iS_iS_iS_i_param_0];
	ld.param.u32 	%r157, [_Z13getRestrictediiiiPfiS_iS_iS_iS_i_param_1];
	ld.param.u32 	%r150, [_Z13getRestrictediiiiPfiS_iS_iS_iS_i_param_2];
	ld.param.u32 	%r151, [_Z13getRestrictediiiiPfiS_iS_iS_iS_i_param_3];
	ld.param.u64 	%rd23, [_Z13getRestrictediiiiPfiS_iS_iS_iS_i_param_4];
	ld.param.u32 	%r152, [_Z13getRestrictediiiiPfiS_iS_iS_iS_i_param_5];
	ld.param.u64 	%rd27, [_Z13getRestrictediiiiPfiS_iS_iS_iS_i_param_6];
	ld.param.u32 	%r153, [_Z13getRestrictediiiiPfiS_iS_iS_iS_i_param_7];
	ld.param.u64 	%rd24, [_Z13getRestrictediiiiPfiS_iS_iS_iS_i_param_8];
	ld.param.u32 	%r154, [_Z13getRestrictediiiiPfiS_iS_iS_iS_i_param_9];
	ld.param.u64 	%rd25, [_Z13getRestrictediiiiPfiS_iS_iS_iS_i_param_10];
	ld.param.u32 	%r155, [_Z13getRestrictediiiiPfiS_iS_iS_iS_i_param_11];
	ld.param.u64 	%rd26, [_Z13getRestrictediiiiPfiS_iS_iS_iS_i_param_12];
	ld.param.u32 	%r156, [_Z13getRestrictediiiiPfiS_iS_iS_iS_i_param_13];
	cvta.to.global.u64 	%rd1, %rd27;
	mov.u32 	%r158, %ctaid.x;
	shl.b32 	%r159, %r158, 4;
	mov.u32 	%r160, %tid.x;
	add.s32 	%r1, %r159, %r160;
	setp.ge.s32 	%p2, %r1, %r157;
	@%p2 bra 	$L__BB0_146;
	cvta.to.global.u64 	%rd28, %rd23;
	mul.lo.s32 	%r161, %r152, %r1;
	mul.wide.s32 	%rd29, %r161, 4;
	add.s64 	%rd2, %rd28, %rd29;
	setp.lt.s32 	%p3, %r150, 1;
	@%p3 bra 	$L__BB0_14;
	add.s32 	%r163, %r150, -1;
	and.b32  	%r2, %r150, 15;
	setp.lt.u32 	%p4, %r163, 15;
	mov.b32 	%r319, 0;
	@%p4 bra 	$L__BB0_5;
	and.b32  	%r319, %r150, 2147483632;
	mov.b32 	%r317, 0;
$L__BB0_4:
	.pragma "nounroll";
	mul.wide.u32 	%rd30, %r317, 4;
	add.s64 	%rd31, %rd2, %rd30;
	mov.b32 	%r165, 1065353216;
	st.global.u32 	[%rd31], %r165;
	st.global.u32 	[%rd31+4], %r165;
	st.global.u32 	[%rd31+8], %r165;
	st.global.u32 	[%rd31+12], %r165;
	st.global.u32 	[%rd31+16], %r165;
	st.global.u32 	[%rd31+20], %r165;
	st.global.u32 	[%rd31+24], %r165;
	st.global.u32 	[%rd31+28], %r165;
	st.global.u32 	[%rd31+32], %r165;
	st.global.u32 	[%rd31+36], %r165;
	st.global.u32 	[%rd31+40], %r165;
	st.global.u32 	[%rd31+44], %r165;
	st.global.u32 	[%rd31+48], %r165;
	st.global.u32 	[%rd31+52], %r165;
	st.global.u32 	[%rd31+56], %r165;
	st.global.u32 	[%rd31+60], %r165;
	add.s32 	%r317, %r317, 16;
	setp.ne.s32 	%p5, %r317, %r319;
	@%p5 bra 	$L__BB0_4;
$L__BB0_5:
	setp.eq.s32 	%p6, %r2, 0;
	@%p6 bra 	$L__BB0_14;
	and.b32  	%r7, %r150, 7;
	setp.lt.u32 	%p7, %r2, 8;
	@%p7 bra 	$L__BB0_8;
	mul.wide.u32 	%rd32, %r319, 4;
	add.s64 	%rd33, %rd2, %rd32;
	mov.b32 	%r166, 1065353216;
	st.global.u32 	[%rd33], %r166;
	st.global.u32 	[%rd33+4], %r166;
	st.global.u32 	[%rd33+8], %r166;
	st.global.u32 	[%rd33+12], %r166;
	st.global.u32 	[%rd33+16], %r166;
	st.global.u32 	[%rd33+20], %r166;
	st.global.u32 	[%rd33+24], %r166;
	st.global.u32 	[%rd33+28], %r166;
	add.s32 	%r319, %r319, 8;
$L__BB0_8:
	setp.eq.s32 	%p8, %r7, 0;
	@%p8 bra 	$L__BB0_14;
	and.b32  	%r10, %r150, 3;
	setp.lt.u32 	%p9, %r7, 4;
	@%p9 bra 	$L__BB0_11;
	mul.wide.u32 	%rd34, %r319, 4;
	add.s64 	%rd35, %rd2, %rd34;
	mov.b32 	%r167, 1065353216;
	st.global.u32 	[%rd35], %r167;
	st.global.u32 	[%rd35+4], %r167;
	st.global.u32 	[%rd35+8], %r167;
	st.global.u32 	[%rd35+12], %r167;
	add.s32 	%r319, %r319, 4;
$L__BB0_11:
	setp.eq.s32 	%p10, %r10, 0;
	@%p10 bra 	$L__BB0_14;
	mov.b32 	%r322, 0;
$L__BB0_13:
	.pragma "nounroll";
	mul.wide.u32 	%rd36, %r319, 4;
	add.s64 	%rd37, %rd2, %rd36;
	mov.b32 	%r169, 1065353216;
	st.global.u32 	[%rd37], %r169;
	add.s32 	%r319, %r319, 1;
	add.s32 	%r322, %r322, 1;
	setp.ne.s32 	%p11, %r322, %r10;
	@%p11 bra 	$L__BB0_13;
$L__BB0_14:
	setp.ne.s32 	%p12, %r1, 1;
	selp.u32 	%r170, 1, 0, %p12;
	mad.lo.s32 	%r171, %r1, %r149, %r170;
	mul.lo.s32 	%r172, %r153, %r171;
	cvt.s64.s32 	%rd3, %r172;
	mul.lo.s32 	%r173, %r156, %r1;
	cvta.to.global.u64 	%rd38, %rd26;
	mul.wide.s32 	%rd39, %r173, 4;
	add.s64 	%rd4, %rd38, %rd39;
	mul.lo.s32 	%r174, %r154, %r1;
	cvta.to.global.u64 	%rd40, %rd24;
	mul.wide.s32 	%rd41, %r174, 4;
	add.s64 	%rd5, %rd40, %rd41;
	mul.lo.s32 	%r17, %r155, %r1;
	min.s32 	%r175, %r150, %r151;
	setp.gt.s32 	%p1, %r175, 0;
	setp.lt.s32 	%p13, %r175, 1;
	@%p13 bra 	$L__BB0_30;
	and.b32  	%r18, %r151, 15;
	add.s32 	%r19, %r18, -1;
	and.b32  	%r20, %r151, 7;
	add.s32 	%r21, %r20, -1;
	and.b32  	%r22, %r151, 2147483632;
	and.b32  	%r23, %r151, 3;
	mov.b32 	%r323, 0;
$L__BB0_16:
	setp.lt.u32 	%p14, %r151, 16;
	mov.b32 	%r326, 0;
	@%p14 bra 	$L__BB0_19;
	mov.b32 	%r324, 0;
$L__BB0_18:
	.pragma "nounroll";
	mad.lo.s32 	%r179, %r324, %r150, %r323;
	mul.wide.u32 	%rd42, %r179, 4;
	add.s64 	%rd43, %rd2, %rd42;
	ld.global.f32 	%f72, [%rd43];
	add.s64 	%rd44, %rd5, %rd42;
	st.global.f32 	[%rd44], %f72;
	add.s32 	%r180, %r179, %r150;
	mul.wide.u32 	%rd45, %r180, 4;
	add.s64 	%rd46, %rd2, %rd45;
	ld.global.f32 	%f73, [%rd46];
	add.s64 	%rd47, %rd5, %rd45;
	st.global.f32 	[%rd47], %f73;
	add.s32 	%r181, %r180, %r150;
	mul.wide.u32 	%rd48, %r181, 4;
	add.s64 	%rd49, %rd2, %rd48;
	ld.global.f32 	%f74, [%rd49];
	add.s64 	%rd50, %rd5, %rd48;
	st.global.f32 	[%rd50], %f74;
	add.s32 	%r182, %r181, %r150;
	mul.wide.u32 	%rd51, %r182, 4;
	add.s64 	%rd52, %rd2, %rd51;
	ld.global.f32 	%f75, [%rd52];
	add.s64 	%rd53, %rd5, %rd51;
	st.global.f32 	[%rd53], %f75;
	add.s32 	%r183, %r182, %r150;
	mul.wide.u32 	%rd54, %r183, 4;
	add.s64 	%rd55, %rd2, %rd54;
	ld.global.f32 	%f76, [%rd55];
	add.s64 	%rd56, %rd5, %rd54;
	st.global.f32 	[%rd56], %f76;
	add.s32 	%r184, %r183, %r150;
	mul.wide.u32 	%rd57, %r184, 4;
	add.s64 	%rd58, %rd2, %rd57;
	ld.global.f32 	%f77, [%rd58];
	add.s64 	%rd59, %rd5, %rd57;
	st.global.f32 	[%rd59], %f77;
	add.s32 	%r185, %r184, %r150;
	mul.wide.u32 	%rd60, %r185, 4;
	add.s64 	%rd61, %rd2, %rd60;
	ld.global.f32 	%f78, [%rd61];
	add.s64 	%rd62, %rd5, %rd60;
	st.global.f32 	[%rd62], %f78;
	add.s32 	%r186, %r185, %r150;
	mul.wide.u32 	%rd63, %r186, 4;
	add.s64 	%rd64, %rd2, %rd63;
	ld.global.f32 	%f79, [%rd64];
	add.s64 	%rd65, %rd5, %rd63;
	st.global.f32 	[%rd65], %f79;
	add.s32 	%r187, %r186, %r150;
	mul.wide.u32 	%rd66, %r187, 4;
	add.s64 	%rd67, %rd2, %rd66;
	ld.global.f32 	%f80, [%rd67];
	add.s64 	%rd68, %rd5, %rd66;
	st.global.f32 	[%rd68], %f80;
	add.s32 	%r188, %r187, %r150;
	mul.wide.u32 	%rd69, %r188, 4;
	add.s64 	%rd70, %rd2, %rd69;
	ld.global.f32 	%f81, [%rd70];
	add.s64 	%rd71, %rd5, %rd69;
	st.global.f32 	[%rd71], %f81;
	add.s32 	%r189, %r188, %r150;
	mul.wide.u32 	%rd72, %r189, 4;
	add.s64 	%rd73, %rd2, %rd72;
	ld.global.f32 	%f82, [%rd73];
	add.s64 	%rd74, %rd5, %rd72;
	st.global.f32 	[%rd74], %f82;
	add.s32 	%r190, %r189, %r150;
	mul.wide.u32 	%rd75, %r190, 4;
	add.s64 	%rd76, %rd2, %rd75;
	ld.global.f32 	%f83, [%rd76];
	add.s64 	%rd77, %rd5, %rd75;
	st.global.f32 	[%rd77], %f83;
	add.s32 	%r191, %r190, %r150;
	mul.wide.u32 	%rd78, %r191, 4;
	add.s64 	%rd79, %rd2, %rd78;
	ld.global.f32 	%f84, [%rd79];
	add.s64 	%rd80, %rd5, %rd78;
	st.global.f32 	[%rd80], %f84;
	add.s32 	%r192, %r191, %r150;
	mul.wide.u32 	%rd81, %r192, 4;
	add.s64 	%rd82, %rd2, %rd81;
	ld.global.f32 	%f85, [%rd82];
	add.s64 	%rd83, %rd5, %rd81;
	st.global.f32 	[%rd83], %f85;
	add.s32 	%r193, %r192, %r150;
	mul.wide.u32 	%rd84, %r193, 4;
	add.s64 	%rd85, %rd2, %rd84;
	ld.global.f32 	%f86, [%rd85];
	add.s64 	%rd86, %rd5, %rd84;
	st.global.f32 	[%rd86], %f86;
	add.s32 	%r194, %r193, %r150;
	mul.wide.u32 	%rd87, %r194, 4;
	add.s64 	%rd88, %rd2, %rd87;
	ld.global.f32 	%f87, [%rd88];
	add.s64 	%rd89, %rd5, %rd87;
	st.global.f32 	[%rd89], %f87;
	add.s32 	%r324, %r324, 16;
	setp.ne.s32 	%p15, %r324, %r22;
	mov.u32 	%r326, %r22;
	@%p15 bra 	$L__BB0_18;
$L__BB0_19:
	setp.eq.s32 	%p16, %r18, 0;
	@%p16 bra 	$L__BB0_29;
	setp.lt.u32 	%p17, %r19, 7;
	@%p17 bra 	$L__BB0_22;
	mad.lo.s32 	%r195, %r326, %r150, %r323;
	mul.wide.u32 	%rd90, %r195, 4;
	add.s64 	%rd91, %rd2, %rd90;
	ld.global.f32 	%f88, [%rd91];
	add.s64 	%rd92, %rd5, %rd90;
	st.global.f32 	[%rd92], %f88;
	add.s32 	%r196, %r195, %r150;
	mul.wide.u32 	%rd93, %r196, 4;
	add.s64 	%rd94, %rd2, %rd93;
	ld.global.f32 	%f89, [%rd94];
	add.s64 	%rd95, %rd5, %rd93;
	st.global.f32 	[%rd95], %f89;
	add.s32 	%r197, %r196, %r150;
	mul.wide.u32 	%rd96, %r197, 4;
	add.s64 	%rd97, %rd2, %rd96;
	ld.global.f32 	%f90, [%rd97];
	add.s64 	%rd98, %rd5, %rd96;
	st.global.f32 	[%rd98], %f90;
	add.s32 	%r198, %r197, %r150;
	mul.wide.u32 	%rd99, %r198, 4;
	add.s64 	%rd100, %rd2, %rd99;
	ld.global.f32 	%f91, [%rd100];
	add.s64 	%rd101, %rd5, %rd99;
	st.global.f32 	[%rd101], %f91;
	add.s32 	%r199, %r198, %r150;
	mul.wide.u32 	%rd102, %r199, 4;
	add.s64 	%rd103, %rd2, %rd102;
	ld.global.f32 	%f92, [%rd103];
	add.s64 	%rd104, %rd5, %rd102;
	st.global.f32 	[%rd104], %f92;
	add.s32 	%r200, %r199, %r150;
	mul.wide.u32 	%rd105, %r200, 4;
	add.s64 	%rd106, %rd2, %rd105;
	ld.global.f32 	%f93, [%rd106];
	add.s64 	%rd107, %rd5, %rd105;
	st.global.f32 	[%rd107], %f93;
	add.s32 	%r201, %r200, %r150;
	mul.wide.u32 	%rd108, %r201, 4;
	add.s64 	%rd109, %rd2, %rd108;
	ld.global.f32 	%f94, [%rd109];
	add.s64 	%rd110, %rd5, %rd108;
	st.global.f32 	[%rd110], %f94;
	add.s32 	%r202, %r201, %r150;
	mul.wide.u32 	%rd111, %r202, 4;
	add.s64 	%rd112, %rd2, %rd111;
	ld.global.f32 	%f95, [%rd112];
	add.s64 	%rd113, %rd5, %rd111;
	st.global.f32 	[%rd113], %f95;
	add.s32 	%r326, %r326, 8;
$L__BB0_22:
	setp.eq.s32 	%p18, %r20, 0;
	@%p18 bra 	$L__BB0_29;
	setp.lt.u32 	%p19, %r21, 3;
	@%p19 bra 	$L__BB0_25;
	mad.lo.s32 	%r203, %r326, %r150, %r323;
	mul.wide.u32 	%rd114, %r203, 4;
	add.s64 	%rd115, %rd2, %rd114;
	ld.global.f32 	%f96, [%rd115];
	add.s64 	%rd116, %rd5, %rd114;
	st.global.f32 	[%rd116], %f96;
	add.s32 	%r204, %r203, %r150;
	mul.wide.u32 	%rd117, %r204, 4;
	add.s64 	%rd118, %rd2, %rd117;
	ld.global.f32 	%f97, [%rd118];
	add.s64 	%rd119, %rd5, %rd117;
	st.global.f32 	[%rd119], %f97;
	add.s32 	%r205, %r204, %r150;
	mul.wide.u32 	%rd120, %r205, 4;
	add.s64 	%rd121, %rd2, %rd120;
	ld.global.f32 	%f98, [%rd121];
	add.s64 	%rd122, %rd5, %rd120;
	st.global.f32 	[%rd122], %f98;
	add.s32 	%r206, %r205, %r150;
	mul.wide.u32 	%rd123, %r206, 4;
	add.s64 	%rd124, %rd2, %rd123;
	ld.global.f32 	%f99, [%rd124];
	add.s64 	%rd125, %rd5, %rd123;
	st.global.f32 	[%rd125], %f99;
	add.s32 	%r326, %r326, 4;
$L__BB0_25:
	setp.eq.s32 	%p20, %r23, 0;
	@%p20 bra 	$L__BB0_29;
	setp.eq.s32 	%p21, %r23, 1;
	mad.lo.s32 	%r32, %r326, %r150, %r323;
	mul.wide.u32 	%rd126, %r32, 4;
	add.s64 	%rd127, %rd2, %rd126;
	ld.global.f32 	%f100, [%rd127];
	add.s64 	%rd128, %rd5, %rd126;
	st.global.f32 	[%rd128], %f100;
	@%p21 bra 	$L__BB0_29;
	setp.eq.s32 	%p22, %r23, 2;
	add.s32 	%r33, %r32, %r150;
	mul.wide.u32 	%rd129, %r33, 4;
	add.s64 	%rd130, %rd2, %rd129;
	ld.global.f32 	%f101, [%rd130];
	add.s64 	%rd131, %rd5, %rd129;
	st.global.f32 	[%rd131], %f101;
	@%p22 bra 	$L__BB0_29;
	add.s32 	%r207, %r33, %r150;
	mul.wide.u32 	%rd132, %r207, 4;
	add.s64 	%rd133, %rd2, %rd132;
	ld.global.f32 	%f102, [%rd133];
	add.s64 	%rd134, %rd5, %rd132;
	st.global.f32 	[%rd134], %f102;
$L__BB0_29:
	add.s32 	%r323, %r323, 1;
	setp.ne.s32 	%p23, %r323, %r150;
	@%p23 bra 	$L__BB0_16;
$L__BB0_30:
	not.pred 	%p24, %p1;
	@%p24 bra 	$L__BB0_77;
	add.s32 	%r35, %r150, -1;
	and.b32  	%r36, %r150, 15;
	add.s32 	%r37, %r36, -1;
	and.b32  	%r38, %r150, 7;
	add.s32 	%r39, %r38, -1;
	and.b32  	%r40, %r150, 2147483632;
	and.b32  	%r41, %r150, 3;
	mov.b32 	%r328, 0;
$L__BB0_32:
	mul.lo.s32 	%r209, %r328, %r150;
	mul.wide.u32 	%rd135, %r209, 4;
	add.s64 	%rd6, %rd5, %rd135;
	setp.eq.s32 	%p25, %r328, 0;
	@%p25 bra 	$L__BB0_61;
	mov.b32 	%r337, 0;
$L__BB0_34:
	setp.lt.u32 	%p26, %r35, 15;
	mul.lo.s32 	%r212, %r337, %r150;
	mul.wide.u32 	%rd136, %r212, 4;
	add.s64 	%rd9, %rd5, %rd136;
	mov.b32 	%r344, 0;
	mov.f32 	%f766, 0f00000000;
	@%p26 bra 	$L__BB0_37;
	mov.b32 	%r338, 0;
	mov.f32 	%f766, 0f00000000;
$L__BB0_36:
	.pragma "nounroll";
	mul.wide.u32 	%rd137, %r338, 4;
	add.s64 	%rd138, %rd9, %rd137;
	ld.global.f32 	%f106, [%rd138];
	add.s64 	%rd139, %rd6, %rd137;
	ld.global.f32 	%f107, [%rd139];
	fma.rn.f32 	%f108, %f106, %f107, %f766;
	ld.global.f32 	%f109, [%rd138+4];
	ld.global.f32 	%f110, [%rd139+4];
	fma.rn.f32 	%f111, %f109, %f110, %f108;
	ld.global.f32 	%f112, [%rd138+8];
	ld.global.f32 	%f113, [%rd139+8];
	fma.rn.f32 	%f114, %f112, %f113, %f111;
	ld.global.f32 	%f115, [%rd138+12];
	ld.global.f32 	%f116, [%rd139+12];
	fma.rn.f32 	%f117, %f115, %f116, %f114;
	ld.global.f32 	%f118, [%rd138+16];
	ld.global.f32 	%f119, [%rd139+16];
	fma.rn.f32 	%f120, %f118, %f119, %f117;
	ld.global.f32 	%f121, [%rd138+20];
	ld.global.f32 	%f122, [%rd139+20];
	fma.rn.f32 	%f123, %f121, %f122, %f120;
	ld.global.f32 	%f124, [%rd138+24];
	ld.global.f32 	%f125, [%rd139+24];
	fma.rn.f32 	%f126, %f124, %f125, %f123;
	ld.global.f32 	%f127, [%rd138+28];
	ld.global.f32 	%f128, [%rd139+28];
	fma.rn.f32 	%f129, %f127, %f128, %f126;
	ld.global.f32 	%f130, [%rd138+32];
	ld.global.f32 	%f131, [%rd139+32];
	fma.rn.f32 	%f132, %f130, %f131, %f129;
	ld.global.f32 	%f133, [%rd138+36];
	ld.global.f32 	%f134, [%rd139+36];
	fma.rn.f32 	%f135, %f133, %f134, %f132;
	ld.global.f32 	%f136, [%rd138+40];
	ld.global.f32 	%f137, [%rd139+40];
	fma.rn.f32 	%f138, %f136, %f137, %f135;
	ld.global.f32 	%f139, [%rd138+44];
	ld.global.f32 	%f140, [%rd139+44];
	fma.rn.f32 	%f141, %f139, %f140, %f138;
	ld.global.f32 	%f142, [%rd138+48];
	ld.global.f32 	%f143, [%rd139+48];
	fma.rn.f32 	%f144, %f142, %f143, %f141;
	ld.global.f32 	%f145, [%rd138+52];
	ld.global.f32 	%f146, [%rd139+52];
	fma.rn.f32 	%f147, %f145, %f146, %f144;
	ld.global.f32 	%f148, [%rd138+56];
	ld.global.f32 	%f149, [%rd139+56];
	fma.rn.f32 	%f150, %f148, %f149, %f147;
	ld.global.f32 	%f151, [%rd138+60];
	ld.global.f32 	%f152, [%rd139+60];
	fma.rn.f32 	%f766, %f151, %f152, %f150;
	add.s32 	%r338, %r338, 16;
	setp.eq.s32 	%p27, %r338, %r40;
	mov.u32 	%r344, %r40;
	@%p27 bra 	$L__BB0_37;
	bra.uni 	$L__BB0_36;
$L__BB0_37:
	setp.eq.s32 	%p28, %r36, 0;
	@%p28 bra 	$L__BB0_47;
	setp.lt.u32 	%p29, %r37, 7;
	@%p29 bra 	$L__BB0_40;
	mul.wide.u32 	%rd140, %r344, 4;
	add.s64 	%rd141, %rd9, %rd140;
	ld.global.f32 	%f154, [%rd141];
	add.s64 	%rd142, %rd6, %rd140;
	ld.global.f32 	%f155, [%rd142];
	fma.rn.f32 	%f156, %f154, %f155, %f766;
	ld.global.f32 	%f157, [%rd141+4];
	ld.global.f32 	%f158, [%rd142+4];
	fma.rn.f32 	%f159, %f157, %f158, %f156;
	ld.global.f32 	%f160, [%rd141+8];
	ld.global.f32 	%f161, [%rd142+8];
	fma.rn.f32 	%f162, %f160, %f161, %f159;
	ld.global.f32 	%f163, [%rd141+12];
	ld.global.f32 	%f164, [%rd142+12];
	fma.rn.f32 	%f165, %f163, %f164, %f162;
	ld.global.f32 	%f166, [%rd141+16];
	ld.global.f32 	%f167, [%rd142+16];
	fma.rn.f32 	%f168, %f166, %f167, %f165;
	ld.global.f32 	%f169, [%rd141+20];
	ld.global.f32 	%f170, [%rd142+20];
	fma.rn.f32 	%f171, %f169, %f170, %f168;
	ld.global.f32 	%f172, [%rd141+24];
	ld.global.f32 	%f173, [%rd142+24];
	fma.rn.f32 	%f174, %f172, %f173, %f171;
	ld.global.f32 	%f175, [%rd141+28];
	ld.global.f32 	%f176, [%rd142+28];
	fma.rn.f32 	%f766, %f175, %f176, %f174;
	add.s32 	%r344, %r344, 8;
$L__BB0_40:
	setp.eq.s32 	%p30, %r38, 0;
	@%p30 bra 	$L__BB0_47;
	setp.lt.u32 	%p31, %r39, 3;
	@%p31 bra 	$L__BB0_43;
	mul.wide.u32 	%rd143, %r344, 4;
	add.s64 	%rd144, %rd9, %rd143;
	ld.global.f32 	%f178, [%rd144];
	add.s64 	%rd145, %rd6, %rd143;
	ld.global.f32 	%f179, [%rd145];
	fma.rn.f32 	%f180, %f178, %f179, %f766;
	ld.global.f32 	%f181, [%rd144+4];
	ld.global.f32 	%f182, [%rd145+4];
	fma.rn.f32 	%f183, %f181, %f182, %f180;
	ld.global.f32 	%f184, [%rd144+8];
	ld.global.f32 	%f185, [%rd145+8];
	fma.rn.f32 	%f186, %f184, %f185, %f183;
	ld.global.f32 	%f187, [%rd144+12];
	ld.global.f32 	%f188, [%rd145+12];
	fma.rn.f32 	%f766, %f187, %f188, %f186;
	add.s32 	%r344, %r344, 4;
$L__BB0_43:
	setp.eq.s32 	%p32, %r41, 0;
	@%p32 bra 	$L__BB0_47;
	setp.eq.s32 	%p33, %r41, 1;
	mul.wide.u32 	%rd146, %r344, 4;
	add.s64 	%rd12, %rd9, %rd146;
	ld.global.f32 	%f189, [%rd12];
	add.s64 	%rd13, %rd6, %rd146;
	ld.global.f32 	%f190, [%rd13];
	fma.rn.f32 	%f766, %f189, %f190, %f766;
	@%p33 bra 	$L__BB0_47;
	setp.eq.s32 	%p34, %r41, 2;
	ld.global.f32 	%f191, [%rd12+4];
	ld.global.f32 	%f192, [%rd13+4];
	fma.rn.f32 	%f766, %f191, %f192, %f766;
	@%p34 bra 	$L__BB0_47;
	ld.global.f32 	%f193, [%rd12+8];
	ld.global.f32 	%f194, [%rd13+8];
	fma.rn.f32 	%f766, %f193, %f194, %f766;
$L__BB0_47:
	setp.lt.u32 	%p35, %r35, 15;
	mov.b32 	%r341, 0;
	@%p35 bra 	$L__BB0_50;
	mov.b32 	%r339, 0;
$L__BB0_49:
	.pragma "nounroll";
	mul.wide.u32 	%rd147, %r339, 4;
	add.s64 	%rd148, %rd9, %rd147;
	ld.global.f32 	%f195, [%rd148];
	mul.f32 	%f196, %f766, %f195;
	add.s64 	%rd149, %rd6, %rd147;
	ld.global.f32 	%f197, [%rd149];
	sub.f32 	%f198, %f197, %f196;
	st.global.f32 	[%rd149], %f198;
	ld.global.f32 	%f199, [%rd148+4];
	mul.f32 	%f200, %f766, %f199;
	ld.global.f32 	%f201, [%rd149+4];
	sub.f32 	%f202, %f201, %f200;
	st.global.f32 	[%rd149+4], %f202;
	ld.global.f32 	%f203, [%rd148+8];
	mul.f32 	%f204, %f766, %f203;
	ld.global.f32 	%f205, [%rd149+8];
	sub.f32 	%f206, %f205, %f204;
	st.global.f32 	[%rd149+8], %f206;
	ld.global.f32 	%f207, [%rd148+12];
	mul.f32 	%f208, %f766, %f207;
	ld.global.f32 	%f209, [%rd149+12];
	sub.f32 	%f210, %f209, %f208;
	st.global.f32 	[%rd149+12], %f210;
	ld.global.f32 	%f211, [%rd148+16];
	mul.f32 	%f212, %f766, %f211;
	ld.global.f32 	%f213, [%rd149+16];
	sub.f32 	%f214, %f213, %f212;
	st.global.f32 	[%rd149+16], %f214;
	ld.global.f32 	%f215, [%rd148+20];
	mul.f32 	%f216, %f766, %f215;
	ld.global.f32 	%f217, [%rd149+20];
	sub.f32 	%f218, %f217, %f216;
	st.global.f32 	[%rd149+20], %f218;
	ld.global.f32 	%f219, [%rd148+24];
	mul.f32 	%f220, %f766, %f219;
	ld.global.f32 	%f221, [%rd149+24];
	sub.f32 	%f222, %f221, %f220;
	st.global.f32 	[%rd149+24], %f222;
	ld.global.f32 	%f223, [%rd148+28];
	mul.f32 	%f224, %f766, %f223;
	ld.global.f32 	%f225, [%rd149+28];
	sub.f32 	%f226, %f225, %f224;
	st.global.f32 	[%rd149+28], %f226;
	ld.global.f32 	%f227, [%rd148+32];
	mul.f32 	%f228, %f766, %f227;
	ld.global.f32 	%f229, [%rd149+32];
	sub.f32 	%f230, %f229, %f228;
	st.global.f32 	[%rd149+32], %f230;
	ld.global.f32 	%f231, [%rd148+36];
	mul.f32 	%f232, %f766, %f231;
	ld.global.f32 	%f233, [%rd149+36];
	sub.f32 	%f234, %f233, %f232;
	st.global.f32 	[%rd149+36], %f234;
	ld.global.f32 	%f235, [%rd148+40];
	mul.f32 	%f236, %f766, %f235;
	ld.global.f32 	%f237, [%rd149+40];
	sub.f32 	%f238, %f237, %f236;
	st.global.f32 	[%rd149+40], %f238;
	ld.global.f32 	%f239, [%rd148+44];
	mul.f32 	%f240, %f766, %f239;
	ld.global.f32 	%f241, [%rd149+44];
	sub.f32 	%f242, %f241, %f240;
	st.global.f32 	[%rd149+44], %f242;
	ld.global.f32 	%f243, [%rd148+48];
	mul.f32 	%f244, %f766, %f243;
	ld.global.f32 	%f245, [%rd149+48];
	sub.f32 	%f246, %f245, %f244;
	st.global.f32 	[%rd149+48], %f246;
	ld.global.f32 	%f247, [%rd148+52];
	mul.f32 	%f248, %f766, %f247;
	ld.global.f32 	%f249, [%rd149+52];
	sub.f32 	%f250, %f249, %f248;
	st.global.f32 	[%rd149+52], %f250;
	ld.global.f32 	%f251, [%rd148+56];
	mul.f32 	%f252, %f766, %f251;
	ld.global.f32 	%f253, [%rd149+56];
	sub.f32 	%f254, %f253, %f252;
	st.global.f32 	[%rd149+56], %f254;
	ld.global.f32 	%f255, [%rd148+60];
	mul.f32 	%f256, %f766, %f255;
	ld.global.f32 	%f257, [%rd149+60];
	sub.f32 	%f258, %f257, %f256;
	st.global.f32 	[%rd149+60], %f258;
	add.s32 	%r339, %r339, 16;
	setp.ne.s32 	%p36, %r339, %r40;
	mov.u32 	%r341, %r40;
	@%p36 bra 	$L__BB0_49;
$L__BB0_50:
	setp.eq.s32 	%p37, %r36, 0;
	@%p37 bra 	$L__BB0_60;
	setp.lt.u32 	%p38, %r37, 7;
	@%p38 bra 	$L__BB0_53;
	mul.wide.u32 	%rd150, %r341, 4;
	add.s64 	%rd151, %rd9, %rd150;
	ld.global.f32 	%f259, [%rd151];
	mul.f32 	%f260, %f766, %f259;
	add.s64 	%rd152, %rd6, %rd150;
	ld.global.f32 	%f261, [%rd152];
	sub.f32 	%f262, %f261, %f260;
	st.global.f32 	[%rd152], %f262;
	ld.global.f32 	%f263, [%rd151+4];
	mul.f32 	%f264, %f766, %f263;
	ld.global.f32 	%f265, [%rd152+4];
	sub.f32 	%f266, %f265, %f264;
	st.global.f32 	[%rd152+4], %f266;
	ld.global.f32 	%f267, [%rd151+8];
	mul.f32 	%f268, %f766, %f267;
	ld.global.f32 	%f269, [%rd152+8];
	sub.f32 	%f270, %f269, %f268;
	st.global.f32 	[%rd152+8], %f270;
	ld.global.f32 	%f271, [%rd151+12];
	mul.f32 	%f272, %f766, %f271;
	ld.global.f32 	%f273, [%rd152+12];
	sub.f32 	%f274, %f273, %f272;
	st.global.f32 	[%rd152+12], %f274;
	ld.global.f32 	%f275, [%rd151+16];
	mul.f32 	%f276, %f766, %f275;
	ld.global.f32 	%f277, [%rd152+16];
	sub.f32 	%f278, %f277, %f276;
	st.global.f32 	[%rd152+16], %f278;
	ld.global.f32 	%f279, [%rd151+20];
	mul.f32 	%f280, %f766, %f279;
	ld.global.f32 	%f281, [%rd152+20];
	sub.f32 	%f282, %f281, %f280;
	st.global.f32 	[%rd152+20], %f282;
	ld.global.f32 	%f283, [%rd151+24];
	mul.f32 	%f284, %f766, %f283;
	ld.global.f32 	%f285, [%rd152+24];
	sub.f32 	%f286, %f285, %f284;
	st.global.f32 	[%rd152+24], %f286;
	ld.global.f32 	%f287, [%rd151+28];
	mul.f32 	%f288, %f766, %f287;
	ld.global.f32 	%f289, [%rd152+28];
	sub.f32 	%f290, %f289, %f288;
	st.global.f32 	[%rd152+28], %f290;
	add.s32 	%r341, %r341, 8;
$L__BB0_53:
	setp.eq.s32 	%p39, %r38, 0;
	@%p39 bra 	$L__BB0_60;
	setp.lt.u32 	%p40, %r39, 3;
	@%p40 bra 	$L__BB0_56;
	mul.wide.u32 	%rd153, %r341, 4;
	add.s64 	%rd154, %rd9, %rd153;
	ld.global.f32 	%f291, [%rd154];
	mul.f32 	%f292, %f766, %f291;
	add.s64 	%rd155, %rd6, %rd153;
	ld.global.f32 	%f293, [%rd155];
	sub.f32 	%f294, %f293, %f292;
	st.global.f32 	[%rd155], %f294;
	ld.global.f32 	%f295, [%rd154+4];
	mul.f32 	%f296, %f766, %f295;
	ld.global.f32 	%f297, [%rd155+4];
	sub.f32 	%f298, %f297, %f296;
	st.global.f32 	[%rd155+4], %f298;
	ld.global.f32 	%f299, [%rd154+8];
	mul.f32 	%f300, %f766, %f299;
	ld.global.f32 	%f301, [%rd155+8];
	sub.f32 	%f302, %f301, %f300;
	st.global.f32 	[%rd155+8], %f302;
	ld.global.f32 	%f303, [%rd154+12];
	mul.f32 	%f304, %f766, %f303;
	ld.global.f32 	%f305, [%rd155+12];
	sub.f32 	%f306, %f305, %f304;
	st.global.f32 	[%rd155+12], %f306;
	add.s32 	%r341, %r341, 4;
$L__BB0_56:
	setp.eq.s32 	%p41, %r41, 0;
	@%p41 bra 	$L__BB0_60;
	setp.eq.s32 	%p42, %r41, 1;
	mul.wide.u32 	%rd156, %r341, 4;
	add.s64 	%rd10, %rd9, %rd156;
	ld.global.f32 	%f307, [%rd10];
	mul.f32 	%f308, %f766, %f307;
	add.s64 	%rd11, %rd6, %rd156;
	ld.global.f32 	%f309, [%rd11];
	sub.f32 	%f310, %f309, %f308;
	st.global.f32 	[%rd11], %f310;
	@%p42 bra 	$L__BB0_60;
	setp.eq.s32 	%p43, %r41, 2;
	ld.global.f32 	%f311, [%rd10+4];
	mul.f32 	%f312, %f766, %f311;
	ld.global.f32 	%f313, [%rd11+4];
	sub.f32 	%f314, %f313, %f312;
	st.global.f32 	[%rd11+4], %f314;
	@%p43 bra 	$L__BB0_60;
	ld.global.f32 	%f315, [%rd10+8];
	mul.f32 	%f316, %f766, %f315;
	ld.global.f32 	%f317, [%rd11+8];
	sub.f32 	%f318, %f317, %f316;
	st.global.f32 	[%rd11+8], %f318;
$L__BB0_60:
	add.s32 	%r337, %r337, 1;
	setp.eq.s32 	%p44, %r337, %r328;
	@%p44 bra 	$L__BB0_61;
	bra.uni 	$L__BB0_34;
$L__BB0_61:
	setp.lt.u32 	%p45, %r35, 15;
	mov.b32 	%r335, 0;
	mov.f32 	%f752, 0f00000000;
	@%p45 bra 	$L__BB0_96;
	mov.b32 	%r329, 0;
	mov.f32 	%f752, 0f00000000;
	bra.uni 	$L__BB0_95;
$L__BB0_63:
	setp.lt.u32 	%p54, %r35, 15;
	sqrt.rn.f32 	%f380, %f752;
	rcp.rn.f32 	%f4, %f380;
	mov.b32 	%r332, 0;
	@%p54 bra 	$L__BB0_66;
	mov.b32 	%r330, 0;
$L__BB0_65:
	.pragma "nounroll";
	mul.wide.u32 	%rd164, %r330, 4;
	add.s64 	%rd165, %rd6, %rd164;
	ld.global.f32 	%f381, [%rd165];
	mul.f32 	%f382, %f4, %f381;
	st.global.f32 	[%rd165], %f382;
	ld.global.f32 	%f383, [%rd165+4];
	mul.f32 	%f384, %f4, %f383;
	st.global.f32 	[%rd165+4], %f384;
	ld.global.f32 	%f385, [%rd165+8];
	mul.f32 	%f386, %f4, %f385;
	st.global.f32 	[%rd165+8], %f386;
	ld.global.f32 	%f387, [%rd165+12];
	mul.f32 	%f388, %f4, %f387;
	st.global.f32 	[%rd165+12], %f388;
	ld.global.f32 	%f389, [%rd165+16];
	mul.f32 	%f390, %f4, %f389;
	st.global.f32 	[%rd165+16], %f390;
	ld.global.f32 	%f391, [%rd165+20];
	mul.f32 	%f392, %f4, %f391;
	st.global.f32 	[%rd165+20], %f392;
	ld.global.f32 	%f393, [%rd165+24];
	mul.f32 	%f394, %f4, %f393;
	st.global.f32 	[%rd165+24], %f394;
	ld.global.f32 	%f395, [%rd165+28];
	mul.f32 	%f396, %f4, %f395;
	st.global.f32 	[%rd165+28], %f396;
	ld.global.f32 	%f397, [%rd165+32];
	mul.f32 	%f398, %f4, %f397;
	st.global.f32 	[%rd165+32], %f398;
	ld.global.f32 	%f399, [%rd165+36];
	mul.f32 	%f400, %f4, %f399;
	st.global.f32 	[%rd165+36], %f400;
	ld.global.f32 	%f401, [%rd165+40];
	mul.f32 	%f402, %f4, %f401;
	st.global.f32 	[%rd165+40], %f402;
	ld.global.f32 	%f403, [%rd165+44];
	mul.f32 	%f404, %f4, %f403;
	st.global.f32 	[%rd165+44], %f404;
	ld.global.f32 	%f405, [%rd165+48];
	mul.f32 	%f406, %f4, %f405;
	st.global.f32 	[%rd165+48], %f406;
	ld.global.f32 	%f407, [%rd165+52];
	mul.f32 	%f408, %f4, %f407;
	st.global.f32 	[%rd165+52], %f408;
	ld.global.f32 	%f409, [%rd165+56];
	mul.f32 	%f410, %f4, %f409;
	st.global.f32 	[%rd165+56], %f410;
	ld.global.f32 	%f411, [%rd165+60];
	mul.f32 	%f412, %f4, %f411;
	st.global.f32 	[%rd165+60], %f412;
	add.s32 	%r330, %r330, 16;
	setp.eq.s32 	%p55, %r330, %r40;
	mov.u32 	%r332, %r40;
	@%p55 bra 	$L__BB0_66;
	bra.uni 	$L__BB0_65;
$L__BB0_66:
	setp.eq.s32 	%p56, %r36, 0;
	@%p56 bra 	$L__BB0_76;
	setp.lt.u32 	%p57, %r37, 7;
	@%p57 bra 	$L__BB0_69;
	mul.wide.u32 	%rd166, %r332, 4;
	add.s64 	%rd167, %rd6, %rd166;
	ld.global.f32 	%f413, [%rd167];
	mul.f32 	%f414, %f4, %f413;
	st.global.f32 	[%rd167], %f414;
	ld.global.f32 	%f415, [%rd167+4];
	mul.f32 	%f416, %f4, %f415;
	st.global.f32 	[%rd167+4], %f416;
	ld.global.f32 	%f417, [%rd167+8];
	mul.f32 	%f418, %f4, %f417;
	st.global.f32 	[%rd167+8], %f418;
	ld.global.f32 	%f419, [%rd167+12];
	mul.f32 	%f420, %f4, %f419;
	st.global.f32 	[%rd167+12], %f420;
	ld.global.f32 	%f421, [%rd167+16];
	mul.f32 	%f422, %f4, %f421;
	st.global.f32 	[%rd167+16], %f422;
	ld.global.f32 	%f423, [%rd167+20];
	mul.f32 	%f424, %f4, %f423;
	st.global.f32 	[%rd167+20], %f424;
	ld.global.f32 	%f425, [%rd167+24];
	mul.f32 	%f426, %f4, %f425;
	st.global.f32 	[%rd167+24], %f426;
	ld.global.f32 	%f427, [%rd167+28];
	mul.f32 	%f428, %f4, %f427;
	st.global.f32 	[%rd167+28], %f428;
	add.s32 	%r332, %r332, 8;
$L__BB0_69:
	setp.eq.s32 	%p58, %r38, 0;
	@%p58 bra 	$L__BB0_76;
	setp.lt.u32 	%p59, %r39, 3;
	@%p59 bra 	$L__BB0_72;
	mul.wide.u32 	%rd168, %r332, 4;
	add.s64 	%rd169, %rd6, %rd168;
	ld.global.f32 	%f429, [%rd169];
	mul.f32 	%f430, %f4, %f429;
	st.global.f32 	[%rd169], %f430;
	ld.global.f32 	%f431, [%rd169+4];
	mul.f32 	%f432, %f4, %f431;
	st.global.f32 	[%rd169+4], %f432;
	ld.global.f32 	%f433, [%rd169+8];
	mul.f32 	%f434, %f4, %f433;
	st.global.f32 	[%rd169+8], %f434;
	ld.global.f32 	%f435, [%rd169+12];
	mul.f32 	%f436, %f4, %f435;
	st.global.f32 	[%rd169+12], %f436;
	add.s32 	%r332, %r332, 4;
$L__BB0_72:
	setp.eq.s32 	%p60, %r41, 0;
	@%p60 bra 	$L__BB0_76;
	setp.eq.s32 	%p61, %r41, 1;
	mul.wide.u32 	%rd170, %r332, 4;
	add.s64 	%rd7, %rd6, %rd170;
	ld.global.f32 	%f437, [%rd7];
	mul.f32 	%f438, %f4, %f437;
	st.global.f32 	[%rd7], %f438;
	@%p61 bra 	$L__BB0_76;
	setp.eq.s32 	%p62, %r41, 2;
	ld.global.f32 	%f439, [%rd7+4];
	mul.f32 	%f440, %f4, %f439;
	st.global.f32 	[%rd7+4], %f440;
	@%p62 bra 	$L__BB0_76;
	ld.global.f32 	%f441, [%rd7+8];
	mul.f32 	%f442, %f4, %f441;
	st.global.f32 	[%rd7+8], %f442;
$L__BB0_76:
	add.s32 	%r328, %r328, 1;
	setp.eq.s32 	%p63, %r328, %r151;
	@%p63 bra 	$L__BB0_77;
	bra.uni 	$L__BB0_32;
$L__BB0_77:
	setp.lt.s32 	%p64, %r151, 1;
	@%p64 bra 	$L__BB0_146;
	cvta.to.global.u64 	%rd171, %rd25;
	mul.wide.s32 	%rd172, %r17, 4;
	add.s64 	%rd14, %rd171, %rd172;
	and.b32  	%r74, %r151, 7;
	and.b32  	%r75, %r151, 3;
	add.s32 	%r76, %r150, -1;
	and.b32  	%r77, %r150, 15;
	and.b32  	%r78, %r150, 7;
	and.b32  	%r79, %r151, 2147483640;
	and.b32  	%r80, %r151, 1;
	and.b32  	%r81, %r150, 2147483632;
	and.b32  	%r82, %r150, 3;
	neg.s32 	%r83, %r79;
	add.s64 	%rd15, %rd14, -4;
	shl.b32 	%r84, %r151, 3;
	shl.b32 	%r85, %r151, 2;
	mul.lo.s32 	%r86, %r151, 5;
	mul.lo.s32 	%r87, %r151, 6;
	mov.b32 	%r346, 0;
	mov.b16 	%rs7, 0;
	mov.u16 	%rs8, %rs7;
	mov.u32 	%r347, %r151;
$L__BB0_79:
	mov.u32 	%r89, %r347;
	setp.lt.s32 	%p65, %r150, 1;
	add.s32 	%r347, %r89, -1;
	mul.lo.s32 	%r221, %r347, %r150;
	mul.wide.s32 	%rd173, %r221, 4;
	add.s64 	%rd16, %rd5, %rd173;
	@%p65 bra 	$L__BB0_106;
	mov.b32 	%r348, 0;
	cvt.s64.s32 	%rd267, %r89;
$L__BB0_81:
	setp.lt.u32 	%p73, %r76, 15;
	mul.lo.s32 	%r92, %r348, %r150;
	mov.b32 	%r351, 0;
	mov.f32 	%f774, 0f00000000;
	@%p73 bra 	$L__BB0_84;
	mov.b32 	%r349, 0;
	mov.f32 	%f774, 0f00000000;
$L__BB0_83:
	.pragma "nounroll";
	mul.wide.u32 	%rd238, %r349, 4;
	add.s64 	%rd239, %rd16, %rd238;
	ld.global.f32 	%f446, [%rd239];
	add.s32 	%r239, %r349, %r92;
	mul.wide.u32 	%rd240, %r239, 4;
	add.s64 	%rd241, %rd2, %rd240;
	ld.global.f32 	%f447, [%rd241];
	fma.rn.f32 	%f448, %f446, %f447, %f774;
	ld.global.f32 	%f449, [%rd239+4];
	ld.global.f32 	%f450, [%rd241+4];
	fma.rn.f32 	%f451, %f449, %f450, %f448;
	ld.global.f32 	%f452, [%rd239+8];
	ld.global.f32 	%f453, [%rd241+8];
	fma.rn.f32 	%f454, %f452, %f453, %f451;
	ld.global.f32 	%f455, [%rd239+12];
	ld.global.f32 	%f456, [%rd241+12];
	fma.rn.f32 	%f457, %f455, %f456, %f454;
	ld.global.f32 	%f458, [%rd239+16];
	ld.global.f32 	%f459, [%rd241+16];
	fma.rn.f32 	%f460, %f458, %f459, %f457;
	ld.global.f32 	%f461, [%rd239+20];
	ld.global.f32 	%f462, [%rd241+20];
	fma.rn.f32 	%f463, %f461, %f462, %f460;
	ld.global.f32 	%f464, [%rd239+24];
	ld.global.f32 	%f465, [%rd241+24];
	fma.rn.f32 	%f466, %f464, %f465, %f463;
	ld.global.f32 	%f467, [%rd239+28];
	ld.global.f32 	%f468, [%rd241+28];
	fma.rn.f32 	%f469, %f467, %f468, %f466;
	ld.global.f32 	%f470, [%rd239+32];
	ld.global.f32 	%f471, [%rd241+32];
	fma.rn.f32 	%f472, %f470, %f471, %f469;
	ld.global.f32 	%f473, [%rd239+36];
	ld.global.f32 	%f474, [%rd241+36];
	fma.rn.f32 	%f475, %f473, %f474, %f472;
	ld.global.f32 	%f476, [%rd239+40];
	ld.global.f32 	%f477, [%rd241+40];
	fma.rn.f32 	%f478, %f476, %f477, %f475;
	ld.global.f32 	%f479, [%rd239+44];
	ld.global.f32 	%f480, [%rd241+44];
	fma.rn.f32 	%f481, %f479, %f480, %f478;
	ld.global.f32 	%f482, [%rd239+48];
	ld.global.f32 	%f483, [%rd241+48];
	fma.rn.f32 	%f484, %f482, %f483, %f481;
	ld.global.f32 	%f485, [%rd239+52];
	ld.global.f32 	%f486, [%rd241+52];
	fma.rn.f32 	%f487, %f485, %f486, %f484;
	ld.global.f32 	%f488, [%rd239+56];
	ld.global.f32 	%f489, [%rd241+56];
	fma.rn.f32 	%f490, %f488, %f489, %f487;
	ld.global.f32 	%f491, [%rd239+60];
	ld.global.f32 	%f492, [%rd241+60];
	fma.rn.f32 	%f774, %f491, %f492, %f490;
	add.s32 	%r349, %r349, 16;
	setp.ne.s32 	%p74, %r349, %r81;
	mov.u32 	%r351, %r81;
	@%p74 bra 	$L__BB0_83;
$L__BB0_84:
	setp.eq.s32 	%p75, %r77, 0;
	@%p75 bra 	$L__BB0_94;
	add.s32 	%r240, %r77, -1;
	setp.lt.u32 	%p76, %r240, 7;
	@%p76 bra 	$L__BB0_87;
	cvt.u64.u32 	%rd242, %r351;
	mul.wide.u32 	%rd243, %r351, 4;
	add.s64 	%rd244, %rd16, %rd243;
	ld.global.f32 	%f494, [%rd244];
	add.s32 	%r241, %r351, %r92;
	mul.wide.u32 	%rd245, %r241, 4;
	add.s64 	%rd246, %rd2, %rd245;
	ld.global.f32 	%f495, [%rd246];
	fma.rn.f32 	%f496, %f494, %f495, %f774;
	ld.global.f32 	%f497, [%rd244+4];
	cvt.u64.u32 	%rd247, %r92;
	add.s64 	%rd248, %rd242, %rd247;
	shl.b64 	%rd249, %rd248, 2;
	add.s64 	%rd250, %rd2, %rd249;
	ld.global.f32 	%f498, [%rd250+4];
	fma.rn.f32 	%f499, %f497, %f498, %f496;
	ld.global.f32 	%f500, [%rd244+8];
	ld.global.f32 	%f501, [%rd250+8];
	fma.rn.f32 	%f502, %f500, %f501, %f499;
	ld.global.f32 	%f503, [%rd244+12];
	ld.global.f32 	%f504, [%rd250+12];
	fma.rn.f32 	%f505, %f503, %f504, %f502;
	ld.global.f32 	%f506, [%rd244+16];
	ld.global.f32 	%f507, [%rd250+16];
	fma.rn.f32 	%f508, %f506, %f507, %f505;
	ld.global.f32 	%f509, [%rd244+20];
	ld.global.f32 	%f510, [%rd250+20];
	fma.rn.f32 	%f511, %f509, %f510, %f508;
	ld.global.f32 	%f512, [%rd244+24];
	ld.global.f32 	%f513, [%rd250+24];
	fma.rn.f32 	%f514, %f512, %f513, %f511;
	ld.global.f32 	%f515, [%rd244+28];
	ld.global.f32 	%f516, [%rd250+28];
	fma.rn.f32 	%f774, %f515, %f516, %f514;
	add.s32 	%r351, %r351, 8;
$L__BB0_87:
	setp.eq.s32 	%p77, %r78, 0;
	@%p77 bra 	$L__BB0_94;
	add.s32 	%r242, %r78, -1;
	setp.lt.u32 	%p78, %r242, 3;
	@%p78 bra 	$L__BB0_90;
	cvt.u64.u32 	%rd251, %r351;
	mul.wide.u32 	%rd252, %r351, 4;
	add.s64 	%rd253, %rd16, %rd252;
	ld.global.f32 	%f518, [%rd253];
	add.s32 	%r243, %r351, %r92;
	mul.wide.u32 	%rd254, %r243, 4;
	add.s64 	%rd255, %rd2, %rd254;
	ld.global.f32 	%f519, [%rd255];
	fma.rn.f32 	%f520, %f518, %f519, %f774;
	ld.global.f32 	%f521, [%rd253+4];
	cvt.u64.u32 	%rd256, %r92;
	add.s64 	%rd257, %rd251, %rd256;
	shl.b64 	%rd258, %rd257, 2;
	add.s64 	%rd259, %rd2, %rd258;
	ld.global.f32 	%f522, [%rd259+4];
	fma.rn.f32 	%f523, %f521, %f522, %f520;
	ld.global.f32 	%f524, [%rd253+8];
	ld.global.f32 	%f525, [%rd259+8];
	fma.rn.f32 	%f526, %f524, %f525, %f523;
	ld.global.f32 	%f527, [%rd253+12];
	ld.global.f32 	%f528, [%rd259+12];
	fma.rn.f32 	%f774, %f527, %f528, %f526;
	add.s32 	%r351, %r351, 4;
$L__BB0_90:
	setp.eq.s32 	%p79, %r82, 0;
	@%p79 bra 	$L__BB0_94;
	setp.eq.s32 	%p80, %r82, 1;
	cvt.u64.u32 	%rd17, %r351;
	mul.wide.u32 	%rd260, %r351, 4;
	add.s64 	%rd18, %rd16, %rd260;
	ld.global.f32 	%f529, [%rd18];
	add.s32 	%r244, %r351, %r92;
	mul.wide.u32 	%rd261, %r244, 4;
	add.s64 	%rd262, %rd2, %rd261;
	ld.global.f32 	%f530, [%rd262];
	fma.rn.f32 	%f774, %f529, %f530, %f774;
	@%p80 bra 	$L__BB0_94;
	setp.eq.s32 	%p81, %r82, 2;
	ld.global.f32 	%f531, [%rd18+4];
	cvt.u64.u32 	%rd263, %r92;
	add.s64 	%rd264, %rd17, %rd263;
	shl.b64 	%rd265, %rd264, 2;
	add.s64 	%rd19, %rd2, %rd265;
	ld.global.f32 	%f532, [%rd19+4];
	fma.rn.f32 	%f774, %f531, %f532, %f774;
	@%p81 bra 	$L__BB0_94;
	ld.global.f32 	%f533, [%rd18+8];
	ld.global.f32 	%f534, [%rd19+8];
	fma.rn.f32 	%f774, %f533, %f534, %f774;
$L__BB0_94:
	mul.lo.s32 	%r245, %r348, %r151;
	cvt.u64.u32 	%rd266, %r245;
	add.s64 	%rd268, %rd266, %rd267;
	shl.b64 	%rd269, %rd268, 2;
	add.s64 	%rd270, %rd14, %rd269;
	st.global.f32 	[%rd270+-4], %f774;
	add.s32 	%r348, %r348, 1;
	setp.eq.s32 	%p82, %r348, %r151;
	@%p82 bra 	$L__BB0_117;
	bra.uni 	$L__BB0_81;
$L__BB0_95:
	.pragma "nounroll";
	mul.wide.u32 	%rd157, %r329, 4;
	add.s64 	%rd158, %rd6, %rd157;
	ld.global.f32 	%f322, [%rd158];
	fma.rn.f32 	%f323, %f322, %f322, %f752;
	ld.global.f32 	%f324, [%rd158+4];
	fma.rn.f32 	%f325, %f324, %f324, %f323;
	ld.global.f32 	%f326, [%rd158+8];
	fma.rn.f32 	%f327, %f326, %f326, %f325;
	ld.global.f32 	%f328, [%rd158+12];
	fma.rn.f32 	%f329, %f328, %f328, %f327;
	ld.global.f32 	%f330, [%rd158+16];
	fma.rn.f32 	%f331, %f330, %f330, %f329;
	ld.global.f32 	%f332, [%rd158+20];
	fma.rn.f32 	%f333, %f332, %f332, %f331;
	ld.global.f32 	%f334, [%rd158+24];
	fma.rn.f32 	%f335, %f334, %f334, %f333;
	ld.global.f32 	%f336, [%rd158+28];
	fma.rn.f32 	%f337, %f336, %f336, %f335;
	ld.global.f32 	%f338, [%rd158+32];
	fma.rn.f32 	%f339, %f338, %f338, %f337;
	ld.global.f32 	%f340, [%rd158+36];
	fma.rn.f32 	%f341, %f340, %f340, %f339;
	ld.global.f32 	%f342, [%rd158+40];
	fma.rn.f32 	%f343, %f342, %f342, %f341;
	ld.global.f32 	%f344, [%rd158+44];
	fma.rn.f32 	%f345, %f344, %f344, %f343;
	ld.global.f32 	%f346, [%rd158+48];
	fma.rn.f32 	%f347, %f346, %f346, %f345;
	ld.global.f32 	%f348, [%rd158+52];
	fma.rn.f32 	%f349, %f348, %f348, %f347;
	ld.global.f32 	%f350, [%rd158+56];
	fma.rn.f32 	%f351, %f350, %f350, %f349;
	ld.global.f32 	%f352, [%rd158+60];
	fma.rn.f32 	%f752, %f352, %f352, %f351;
	add.s32 	%r329, %r329, 16;
	setp.eq.s32 	%p46, %r329, %r40;
	mov.u32 	%r335, %r40;
	@%p46 bra 	$L__BB0_96;
	bra.uni 	$L__BB0_95;
$L__BB0_96:
	setp.eq.s32 	%p47, %r36, 0;
	@%p47 bra 	$L__BB0_63;
	setp.lt.u32 	%p48, %r37, 7;
	@%p48 bra 	$L__BB0_99;
	mul.wide.u32 	%rd159, %r335, 4;
	add.s64 	%rd160, %rd6, %rd159;
	ld.global.f32 	%f354, [%rd160];
	fma.rn.f32 	%f355, %f354, %f354, %f752;
	ld.global.f32 	%f356, [%rd160+4];
	fma.rn.f32 	%f357, %f356, %f356, %f355;
	ld.global.f32 	%f358, [%rd160+8];
	fma.rn.f32 	%f359, %f358, %f358, %f357;
	ld.global.f32 	%f360, [%rd160+12];
	fma.rn.f32 	%f361, %f360, %f360, %f359;
	ld.global.f32 	%f362, [%rd160+16];
	fma.rn.f32 	%f363, %f362, %f362, %f361;
	ld.global.f32 	%f364, [%rd160+20];
	fma.rn.f32 	%f365, %f364, %f364, %f363;
	ld.global.f32 	%f366, [%rd160+24];
	fma.rn.f32 	%f367, %f366, %f366, %f365;
	ld.global.f32 	%f368, [%rd160+28];
	fma.rn.f32 	%f752, %f368, %f368, %f367;
	add.s32 	%r335, %r335, 8;
$L__BB0_99:
	setp.eq.s32 	%p49, %r38, 0;
	@%p49 bra 	$L__BB0_63;
	setp.lt.u32 	%p50, %r39, 3;
	@%p50 bra 	$L__BB0_102;
	mul.wide.u32 	%rd161, %r335, 4;
	add.s64 	%rd162, %rd6, %rd161;
	ld.global.f32 	%f370, [%rd162];
	fma.rn.f32 	%f371, %f370, %f370, %f752;
	ld.global.f32 	%f372, [%rd162+4];
	fma.rn.f32 	%f373, %f372, %f372, %f371;
	ld.global.f32 	%f374, [%rd162+8];
	fma.rn.f32 	%f375, %f374, %f374, %f373;
	ld.global.f32 	%f376, [%rd162+12];
	fma.rn.f32 	%f752, %f376, %f376, %f375;
	add.s32 	%r335, %r335, 4;
$L__BB0_102:
	setp.eq.s32 	%p51, %r41, 0;
	@%p51 bra 	$L__BB0_63;
	setp.eq.s32 	%p52, %r41, 1;
	mul.wide.u32 	%rd163, %r335, 4;
	add.s64 	%rd8, %rd6, %rd163;
	ld.global.f32 	%f377, [%rd8];
	fma.rn.f32 	%f752, %f377, %f377, %f752;
	@%p52 bra 	$L__BB0_63;
	setp.eq.s32 	%p53, %r41, 2;
	ld.global.f32 	%f378, [%rd8+4];
	fma.rn.f32 	%f752, %f378, %f378, %f752;
	@%p53 bra 	$L__BB0_63;
	ld.global.f32 	%f379, [%rd8+8];
	fma.rn.f32 	%f752, %f379, %f379, %f752;
	bra.uni 	$L__BB0_63;
$L__BB0_106:
	setp.lt.u32 	%p66, %r151, 8;
	mov.b32 	%r354, 0;
	@%p66 bra 	$L__BB0_109;
	mul.lo.s32 	%r357, %r151, 7;
	shl.b32 	%r362, %r151, 1;
	mul.lo.s32 	%r361, %r151, 3;
	mov.b32 	%r356, 0;
	mov.u32 	%r358, %r87;
	mov.u32 	%r359, %r86;
	mov.u32 	%r360, %r85;
	mov.u32 	%r363, %r151;
	mov.u32 	%r364, %r83;
$L__BB0_108:
	.pragma "nounroll";
	cvt.s64.s32 	%rd174, %r363;
	cvt.s64.s32 	%rd175, %r89;
	add.s64 	%rd176, %rd175, %rd174;
	shl.b64 	%rd177, %rd176, 2;
	add.s64 	%rd178, %rd15, %rd177;
	cvt.s64.s32 	%rd179, %r362;
	add.s64 	%rd180, %rd175, %rd179;
	shl.b64 	%rd181, %rd180, 2;
	add.s64 	%rd182, %rd15, %rd181;
	cvt.s64.s32 	%rd183, %r361;
	add.s64 	%rd184, %rd175, %rd183;
	shl.b64 	%rd185, %rd184, 2;
	add.s64 	%rd186, %rd15, %rd185;
	cvt.s64.s32 	%rd187, %r360;
	add.s64 	%rd188, %rd175, %rd187;
	shl.b64 	%rd189, %rd188, 2;
	add.s64 	%rd190, %rd15, %rd189;
	cvt.s64.s32 	%rd191, %r359;
	add.s64 	%rd192, %rd175, %rd191;
	shl.b64 	%rd193, %rd192, 2;
	add.s64 	%rd194, %rd15, %rd193;
	cvt.s64.s32 	%rd195, %r358;
	add.s64 	%rd196, %rd175, %rd195;
	shl.b64 	%rd197, %rd196, 2;
	add.s64 	%rd198, %rd15, %rd197;
	cvt.s64.s32 	%rd199, %r357;
	add.s64 	%rd200, %rd175, %rd199;
	shl.b64 	%rd201, %rd200, 2;
	add.s64 	%rd202, %rd15, %rd201;
	cvt.s64.s32 	%rd203, %r356;
	add.s64 	%rd204, %rd175, %rd203;
	shl.b64 	%rd205, %rd204, 2;
	add.s64 	%rd206, %rd15, %rd205;
	mov.b32 	%r224, 0;
	st.global.u32 	[%rd206], %r224;
	st.global.u32 	[%rd178], %r224;
	st.global.u32 	[%rd182], %r224;
	st.global.u32 	[%rd186], %r224;
	st.global.u32 	[%rd190], %r224;
	st.global.u32 	[%rd194], %r224;
	st.global.u32 	[%rd198], %r224;
	st.global.u32 	[%rd202], %r224;
	add.s32 	%r364, %r364, 8;
	add.s32 	%r363, %r363, %r84;
	add.s32 	%r362, %r362, %r84;
	add.s32 	%r361, %r361, %r84;
	add.s32 	%r360, %r360, %r84;
	add.s32 	%r359, %r359, %r84;
	add.s32 	%r358, %r358, %r84;
	add.s32 	%r357, %r357, %r84;
	add.s32 	%r356, %r356, %r84;
	setp.eq.s32 	%p67, %r364, 0;
	mov.u32 	%r354, %r79;
	@%p67 bra 	$L__BB0_109;
	bra.uni 	$L__BB0_108;
$L__BB0_109:
	setp.eq.s32 	%p68, %r74, 0;
	@%p68 bra 	$L__BB0_117;
	add.s32 	%r225, %r74, -1;
	setp.lt.u32 	%p69, %r225, 3;
	@%p69 bra 	$L__BB0_112;
	mul.lo.s32 	%r226, %r354, %r151;
	cvt.s64.s32 	%rd207, %r226;
	cvt.s64.s32 	%rd208, %r89;
	add.s64 	%rd209, %rd207, %rd208;
	shl.b64 	%rd210, %rd209, 2;
	add.s64 	%rd211, %rd14, %rd210;
	mov.b32 	%r227, 0;
	st.global.u32 	[%rd211+-4], %r227;
	add.s32 	%r228, %r226, %r151;
	cvt.s64.s32 	%rd212, %r228;
	add.s64 	%rd213, %rd212, %rd208;
	shl.b64 	%rd214, %rd213, 2;
	add.s64 	%rd215, %rd14, %rd214;
	st.global.u32 	[%rd215+-4], %r227;
	add.s32 	%r229, %r228, %r151;
	cvt.s64.s32 	%rd216, %r229;
	add.s64 	%rd217, %rd216, %rd208;
	shl.b64 	%rd218, %rd217, 2;
	add.s64 	%rd219, %rd14, %rd218;
	st.global.u32 	[%rd219+-4], %r227;
	add.s32 	%r230, %r229, %r151;
	cvt.s64.s32 	%rd220, %r230;
	add.s64 	%rd221, %rd220, %rd208;
	shl.b64 	%rd222, %rd221, 2;
	add.s64 	%rd223, %rd14, %rd222;
	st.global.u32 	[%rd223+-4], %r227;
	add.s32 	%r354, %r354, 4;
$L__BB0_112:
	setp.eq.s32 	%p70, %r75, 0;
	@%p70 bra 	$L__BB0_117;
	setp.eq.s32 	%p71, %r75, 1;
	@%p71 bra 	$L__BB0_115;
	mul.lo.s32 	%r231, %r354, %r151;
	cvt.s64.s32 	%rd224, %r231;
	cvt.s64.s32 	%rd225, %r89;
	add.s64 	%rd226, %rd224, %rd225;
	shl.b64 	%rd227, %rd226, 2;
	add.s64 	%rd228, %rd14, %rd227;
	mov.b32 	%r232, 0;
	st.global.u32 	[%rd228+-4], %r232;
	add.s32 	%r233, %r231, %r151;
	cvt.s64.s32 	%rd229, %r233;
	add.s64 	%rd230, %rd229, %rd225;
	shl.b64 	%rd231, %rd230, 2;
	add.s64 	%rd232, %rd14, %rd231;
	st.global.u32 	[%rd232+-4], %r232;
	add.s32 	%r354, %r354, 2;
$L__BB0_115:
	setp.eq.s32 	%p72, %r80, 0;
	@%p72 bra 	$L__BB0_117;
	mul.lo.s32 	%r234, %r354, %r151;
	cvt.s64.s32 	%rd233, %r234;
	cvt.s64.s32 	%rd234, %r89;
	add.s64 	%rd235, %rd233, %rd234;
	shl.b64 	%rd236, %rd235, 2;
	add.s64 	%rd237, %rd14, %rd236;
	mov.b32 	%r235, 0;
	st.global.u32 	[%rd237+-4], %r235;
$L__BB0_117:
	setp.lt.s32 	%p83, %r150, 1;
	mov.f32 	%f790, 0f00000000;
	@%p83 bra 	$L__BB0_131;
	setp.lt.u32 	%p84, %r76, 15;
	mov.b32 	%r366, 0;
	mov.f32 	%f790, 0f00000000;
	@%p84 bra 	$L__BB0_121;
	mov.b32 	%r368, 0;
	mov.f32 	%f790, 0f00000000;
$L__BB0_120:
	.pragma "nounroll";
	cvt.u64.u32 	%rd271, %r368;
	mul.wide.u32 	%rd272, %r368, 4;
	add.s64 	%rd273, %rd16, %rd272;
	ld.global.f32 	%f539, [%rd273];
	add.s64 	%rd274, %rd271, %rd3;
	shl.b64 	%rd275, %rd274, 2;
	add.s64 	%rd276, %rd1, %rd275;
	ld.global.f32 	%f540, [%rd276];
	fma.rn.f32 	%f541, %f539, %f540, %f790;
	ld.global.f32 	%f542, [%rd273+4];
	ld.global.f32 	%f543, [%rd276+4];
	fma.rn.f32 	%f544, %f542, %f543, %f541;
	ld.global.f32 	%f545, [%rd273+8];
	ld.global.f32 	%f546, [%rd276+8];
	fma.rn.f32 	%f547, %f545, %f546, %f544;
	ld.global.f32 	%f548, [%rd273+12];
	ld.global.f32 	%f549, [%rd276+12];
	fma.rn.f32 	%f550, %f548, %f549, %f547;
	ld.global.f32 	%f551, [%rd273+16];
	ld.global.f32 	%f552, [%rd276+16];
	fma.rn.f32 	%f553, %f551, %f552, %f550;
	ld.global.f32 	%f554, [%rd273+20];
	ld.global.f32 	%f555, [%rd276+20];
	fma.rn.f32 	%f556, %f554, %f555, %f553;
	ld.global.f32 	%f557, [%rd273+24];
	ld.global.f32 	%f558, [%rd276+24];
	fma.rn.f32 	%f559, %f557, %f558, %f556;
	ld.global.f32 	%f560, [%rd273+28];
	ld.global.f32 	%f561, [%rd276+28];
	fma.rn.f32 	%f562, %f560, %f561, %f559;
	ld.global.f32 	%f563, [%rd273+32];
	ld.global.f32 	%f564, [%rd276+32];
	fma.rn.f32 	%f565, %f563, %f564, %f562;
	ld.global.f32 	%f566, [%rd273+36];
	ld.global.f32 	%f567, [%rd276+36];
	fma.rn.f32 	%f568, %f566, %f567, %f565;
	ld.global.f32 	%f569, [%rd273+40];
	ld.global.f32 	%f570, [%rd276+40];
	fma.rn.f32 	%f571, %f569, %f570, %f568;
	ld.global.f32 	%f572, [%rd273+44];
	ld.global.f32 	%f573, [%rd276+44];
	fma.rn.f32 	%f574, %f572, %f573, %f571;
	ld.global.f32 	%f575, [%rd273+48];
	ld.global.f32 	%f576, [%rd276+48];
	fma.rn.f32 	%f577, %f575, %f576, %f574;
	ld.global.f32 	%f578, [%rd273+52];
	ld.global.f32 	%f579, [%rd276+52];
	fma.rn.f32 	%f580, %f578, %f579, %f577;
	ld.global.f32 	%f581, [%rd273+56];
	ld.global.f32 	%f582, [%rd276+56];
	fma.rn.f32 	%f583, %f581, %f582, %f580;
	ld.global.f32 	%f584, [%rd273+60];
	ld.global.f32 	%f585, [%rd276+60];
	fma.rn.f32 	%f790, %f584, %f585, %f583;
	add.s32 	%r368, %r368, 16;
	setp.eq.s32 	%p85, %r368, %r81;
	mov.u32 	%r366, %r81;
	@%p85 bra 	$L__BB0_121;
	bra.uni 	$L__BB0_120;
$L__BB0_121:
	setp.eq.s32 	%p86, %r77, 0;
	@%p86 bra 	$L__BB0_131;
	add.s32 	%r248, %r77, -1;
	setp.lt.u32 	%p87, %r248, 7;
	@%p87 bra 	$L__BB0_124;
	cvt.u64.u32 	%rd277, %r366;
	mul.wide.u32 	%rd278, %r366, 4;
	add.s64 	%rd279, %rd16, %rd278;
	ld.global.f32 	%f587, [%rd279];
	add.s64 	%rd280, %rd277, %rd3;
	shl.b64 	%rd281, %rd280, 2;
	add.s64 	%rd282, %rd1, %rd281;
	ld.global.f32 	%f588, [%rd282];
	fma.rn.f32 	%f589, %f587, %f588, %f790;
	ld.global.f32 	%f590, [%rd279+4];
	ld.global.f32 	%f591, [%rd282+4];
	fma.rn.f32 	%f592, %f590, %f591, %f589;
	ld.global.f32 	%f593, [%rd279+8];
	ld.global.f32 	%f594, [%rd282+8];
	fma.rn.f32 	%f595, %f593, %f594, %f592;
	ld.global.f32 	%f596, [%rd279+12];
	ld.global.f32 	%f597, [%rd282+12];
	fma.rn.f32 	%f598, %f596, %f597, %f595;
	ld.global.f32 	%f599, [%rd279+16];
	ld.global.f32 	%f600, [%rd282+16];
	fma.rn.f32 	%f601, %f599, %f600, %f598;
	ld.global.f32 	%f602, [%rd279+20];
	ld.global.f32 	%f603, [%rd282+20];
	fma.rn.f32 	%f604, %f602, %f603, %f601;
	ld.global.f32 	%f605, [%rd279+24];
	ld.global.f32 	%f606, [%rd282+24];
	fma.rn.f32 	%f607, %f605, %f606, %f604;
	ld.global.f32 	%f608, [%rd279+28];
	ld.global.f32 	%f609, [%rd282+28];
	fma.rn.f32 	%f790, %f608, %f609, %f607;
	add.s32 	%r366, %r366, 8;
$L__BB0_124:
	setp.eq.s32 	%p88, %r78, 0;
	@%p88 bra 	$L__BB0_131;
	add.s32 	%r249, %r78, -1;
	setp.lt.u32 	%p89, %r249, 3;
	@%p89 bra 	$L__BB0_127;
	cvt.u64.u32 	%rd283, %r366;
	mul.wide.u32 	%rd284, %r366, 4;
	add.s64 	%rd285, %rd16, %rd284;
	ld.global.f32 	%f611, [%rd285];
	add.s64 	%rd286, %rd283, %rd3;
	shl.b64 	%rd287, %rd286, 2;
	add.s64 	%rd288, %rd1, %rd287;
	ld.global.f32 	%f612, [%rd288];
	fma.rn.f32 	%f613, %f611, %f612, %f790;
	ld.global.f32 	%f614, [%rd285+4];
	ld.global.f32 	%f615, [%rd288+4];
	fma.rn.f32 	%f616, %f614, %f615, %f613;
	ld.global.f32 	%f617, [%rd285+8];
	ld.global.f32 	%f618, [%rd288+8];
	fma.rn.f32 	%f619, %f617, %f618, %f616;
	ld.global.f32 	%f620, [%rd285+12];
	ld.global.f32 	%f621, [%rd288+12];
	fma.rn.f32 	%f790, %f620, %f621, %f619;
	add.s32 	%r366, %r366, 4;
$L__BB0_127:
	setp.eq.s32 	%p90, %r82, 0;
	@%p90 bra 	$L__BB0_131;
	setp.eq.s32 	%p91, %r82, 1;
	cvt.u64.u32 	%rd289, %r366;
	mul.wide.u32 	%rd290, %r366, 4;
	add.s64 	%rd20, %rd16, %rd290;
	ld.global.f32 	%f622, [%rd20];
	add.s64 	%rd291, %rd289, %rd3;
	shl.b64 	%rd292, %rd291, 2;
	add.s64 	%rd21, %rd1, %rd292;
	ld.global.f32 	%f623, [%rd21];
	fma.rn.f32 	%f790, %f622, %f623, %f790;
	@%p91 bra 	$L__BB0_131;
	setp.eq.s32 	%p92, %r82, 2;
	ld.global.f32 	%f624, [%rd20+4];
	ld.global.f32 	%f625, [%rd21+4];
	fma.rn.f32 	%f790, %f624, %f625, %f790;
	@%p92 bra 	$L__BB0_131;
	ld.global.f32 	%f626, [%rd20+8];
	ld.global.f32 	%f627, [%rd21+8];
	fma.rn.f32 	%f790, %f626, %f627, %f790;
$L__BB0_131:
	setp.le.s32 	%p93, %r151, %r89;
	@%p93 bra 	$L__BB0_145;
	add.s32 	%r250, %r346, -1;
	setp.lt.u32 	%p94, %r250, 15;
	mov.u32 	%r371, %r151;
	@%p94 bra 	$L__BB0_135;
	and.b32  	%r132, %r346, -16;
	mov.b32 	%r370, 0;
	mov.u32 	%r371, %r151;
$L__BB0_134:
	.pragma "nounroll";
	add.s32 	%r252, %r371, -1;
	mul.lo.s32 	%r253, %r252, %r151;
	cvt.s64.s32 	%rd293, %r253;
	cvt.s64.s32 	%rd294, %r89;
	add.s64 	%rd295, %rd293, %rd294;
	shl.b64 	%rd296, %rd295, 2;
	add.s64 	%rd297, %rd14, %rd296;
	ld.global.f32 	%f629, [%rd297+-4];
	mul.wide.u32 	%rd298, %r252, 4;
	add.s64 	%rd299, %rd4, %rd298;
	ld.global.f32 	%f630, [%rd299];
	mul.f32 	%f631, %f629, %f630;
	sub.f32 	%f632, %f790, %f631;
	add.s32 	%r254, %r371, -2;
	sub.s32 	%r255, %r253, %r151;
	cvt.s64.s32 	%rd300, %r255;
	add.s64 	%rd301, %rd300, %rd294;
	shl.b64 	%rd302, %rd301, 2;
	add.s64 	%rd303, %rd14, %rd302;
	ld.global.f32 	%f633, [%rd303+-4];
	mul.wide.u32 	%rd304, %r254, 4;
	add.s64 	%rd305, %rd4, %rd304;
	ld.global.f32 	%f634, [%rd305];
	mul.f32 	%f635, %f633, %f634;
	sub.f32 	%f636, %f632, %f635;
	add.s32 	%r256, %r371, -3;
	sub.s32 	%r257, %r255, %r151;
	cvt.s64.s32 	%rd306, %r257;
	add.s64 	%rd307, %rd306, %rd294;
	shl.b64 	%rd308, %rd307, 2;
	add.s64 	%rd309, %rd14, %rd308;
	ld.global.f32 	%f637, [%rd309+-4];
	mul.wide.u32 	%rd310, %r256, 4;
	add.s64 	%rd311, %rd4, %rd310;
	ld.global.f32 	%f638, [%rd311];
	mul.f32 	%f639, %f637, %f638;
	sub.f32 	%f640, %f636, %f639;
	add.s32 	%r258, %r371, -4;
	sub.s32 	%r259, %r257, %r151;
	cvt.s64.s32 	%rd312, %r259;
	add.s64 	%rd313, %rd312, %rd294;
	shl.b64 	%rd314, %rd313, 2;
	add.s64 	%rd315, %rd14, %rd314;
	ld.global.f32 	%f641, [%rd315+-4];
	mul.wide.u32 	%rd316, %r258, 4;
	add.s64 	%rd317, %rd4, %rd316;
	ld.global.f32 	%f642, [%rd317];
	mul.f32 	%f643, %f641, %f642;
	sub.f32 	%f644, %f640, %f643;
	add.s32 	%r260, %r371, -5;
	sub.s32 	%r261, %r259, %r151;
	cvt.s64.s32 	%rd318, %r261;
	add.s64 	%rd319, %rd318, %rd294;
	shl.b64 	%rd320, %rd319, 2;
	add.s64 	%rd321, %rd14, %rd320;
	ld.global.f32 	%f645, [%rd321+-4];
	mul.wide.u32 	%rd322, %r260, 4;
	add.s64 	%rd323, %rd4, %rd322;
	ld.global.f32 	%f646, [%rd323];
	mul.f32 	%f647, %f645, %f646;
	sub.f32 	%f648, %f644, %f647;
	add.s32 	%r262, %r371, -6;
	sub.s32 	%r263, %r261, %r151;
	cvt.s64.s32 	%rd324, %r263;
	add.s64 	%rd325, %rd324, %rd294;
	shl.b64 	%rd326, %rd325, 2;
	add.s64 	%rd327, %rd14, %rd326;
	ld.global.f32 	%f649, [%rd327+-4];
	mul.wide.u32 	%rd328, %r262, 4;
	add.s64 	%rd329, %rd4, %rd328;
	ld.global.f32 	%f650, [%rd329];
	mul.f32 	%f651, %f649, %f650;
	sub.f32 	%f652, %f648, %f651;
	add.s32 	%r264, %r371, -7;
	sub.s32 	%r265, %r263, %r151;
	cvt.s64.s32 	%rd330, %r265;
	add.s64 	%rd331, %rd330, %rd294;
	shl.b64 	%rd332, %rd331, 2;
	add.s64 	%rd333, %rd14, %rd332;
	ld.global.f32 	%f653, [%rd333+-4];
	mul.wide.u32 	%rd334, %r264, 4;
	add.s64 	%rd335, %rd4, %rd334;
	ld.global.f32 	%f654, [%rd335];
	mul.f32 	%f655, %f653, %f654;
	sub.f32 	%f656, %f652, %f655;
	add.s32 	%r266, %r371, -8;
	sub.s32 	%r267, %r265, %r151;
	cvt.s64.s32 	%rd336, %r267;
	add.s64 	%rd337, %rd336, %rd294;
	shl.b64 	%rd338, %rd337, 2;
	add.s64 	%rd339, %rd14, %rd338;
	ld.global.f32 	%f657, [%rd339+-4];
	mul.wide.u32 	%rd340, %r266, 4;
	add.s64 	%rd341, %rd4, %rd340;
	ld.global.f32 	%f658, [%rd341];
	mul.f32 	%f659, %f657, %f658;
	sub.f32 	%f660, %f656, %f659;
	add.s32 	%r268, %r371, -9;
	sub.s32 	%r269, %r267, %r151;
	cvt.s64.s32 	%rd342, %r269;
	add.s64 	%rd343, %rd342, %rd294;
	shl.b64 	%rd344, %rd343, 2;
	add.s64 	%rd345, %rd14, %rd344;
	ld.global.f32 	%f661, [%rd345+-4];
	mul.wide.u32 	%rd346, %r268, 4;
	add.s64 	%rd347, %rd4, %rd346;
	ld.global.f32 	%f662, [%rd347];
	mul.f32 	%f663, %f661, %f662;
	sub.f32 	%f664, %f660, %f663;
	add.s32 	%r270, %r371, -10;
	sub.s32 	%r271, %r269, %r151;
	cvt.s64.s32 	%rd348, %r271;
	add.s64 	%rd349, %rd348, %rd294;
	shl.b64 	%rd350, %rd349, 2;
	add.s64 	%rd351, %rd14, %rd350;
	ld.global.f32 	%f665, [%rd351+-4];
	mul.wide.u32 	%rd352, %r270, 4;
	add.s64 	%rd353, %rd4, %rd352;
	ld.global.f32 	%f666, [%rd353];
	mul.f32 	%f667, %f665, %f666;
	sub.f32 	%f668, %f664, %f667;
	add.s32 	%r272, %r371, -11;
	sub.s32 	%r273, %r271, %r151;
	cvt.s64.s32 	%rd354, %r273;
	add.s64 	%rd355, %rd354, %rd294;
	shl.b64 	%rd356, %rd355, 2;
	add.s64 	%rd357, %rd14, %rd356;
	ld.global.f32 	%f669, [%rd357+-4];
	mul.wide.u32 	%rd358, %r272, 4;
	add.s64 	%rd359, %rd4, %rd358;
	ld.global.f32 	%f670, [%rd359];
	mul.f32 	%f671, %f669, %f670;
	sub.f32 	%f672, %f668, %f671;
	add.s32 	%r274, %r371, -12;
	sub.s32 	%r275, %r273, %r151;
	cvt.s64.s32 	%rd360, %r275;
	add.s64 	%rd361, %rd360, %rd294;
	shl.b64 	%rd362, %rd361, 2;
	add.s64 	%rd363, %rd14, %rd362;
	ld.global.f32 	%f673, [%rd363+-4];
	mul.wide.u32 	%rd364, %r274, 4;
	add.s64 	%rd365, %rd4, %rd364;
	ld.global.f32 	%f674, [%rd365];
	mul.f32 	%f675, %f673, %f674;
	sub.f32 	%f676, %f672, %f675;
	add.s32 	%r276, %r371, -13;
	sub.s32 	%r277, %r275, %r151;
	cvt.s64.s32 	%rd366, %r277;
	add.s64 	%rd367, %rd366, %rd294;
	shl.b64 	%rd368, %rd367, 2;
	add.s64 	%rd369, %rd14, %rd368;
	ld.global.f32 	%f677, [%rd369+-4];
	mul.wide.u32 	%rd370, %r276, 4;
	add.s64 	%rd371, %rd4, %rd370;
	ld.global.f32 	%f678, [%rd371];
	mul.f32 	%f679, %f677, %f678;
	sub.f32 	%f680, %f676, %f679;
	add.s32 	%r278, %r371, -14;
	sub.s32 	%r279, %r277, %r151;
	cvt.s64.s32 	%rd372, %r279;
	add.s64 	%rd373, %rd372, %rd294;
	shl.b64 	%rd374, %rd373, 2;
	add.s64 	%rd375, %rd14, %rd374;
	ld.global.f32 	%f681, [%rd375+-4];
	mul.wide.u32 	%rd376, %r278, 4;
	add.s64 	%rd377, %rd4, %rd376;
	ld.global.f32 	%f682, [%rd377];
	mul.f32 	%f683, %f681, %f682;
	sub.f32 	%f684, %f680, %f683;
	add.s32 	%r280, %r371, -15;
	sub.s32 	%r281, %r279, %r151;
	cvt.s64.s32 	%rd378, %r281;
	add.s64 	%rd379, %rd378, %rd294;
	shl.b64 	%rd380, %rd379, 2;
	add.s64 	%rd381, %rd14, %rd380;
	ld.global.f32 	%f685, [%rd381+-4];
	mul.wide.u32 	%rd382, %r280, 4;
	add.s64 	%rd383, %rd4, %rd382;
	ld.global.f32 	%f686, [%rd383];
	mul.f32 	%f687, %f685, %f686;
	sub.f32 	%f688, %f684, %f687;
	add.s32 	%r371, %r371, -16;
	sub.s32 	%r282, %r281, %r151;
	cvt.s64.s32 	%rd384, %r282;
	add.s64 	%rd385, %rd384, %rd294;
	shl.b64 	%rd386, %rd385, 2;
	add.s64 	%rd387, %rd14, %rd386;
	ld.global.f32 	%f689, [%rd387+-4];
	mul.wide.u32 	%rd388, %r371, 4;
	add.s64 	%rd389, %rd4, %rd388;
	ld.global.f32 	%f690, [%rd389];
	mul.f32 	%f691, %f689, %f690;
	sub.f32 	%f790, %f688, %f691;
	add.s32 	%r370, %r370, 16;
	setp.ne.s32 	%p95, %r370, %r132;
	@%p95 bra 	$L__BB0_134;
$L__BB0_135:
	and.b32  	%r283, %r346, 15;
	setp.eq.s32 	%p96, %r283, 0;
	@%p96 bra 	$L__BB0_145;
	cvt.u32.u16 	%r284, %rs8;
	and.b32  	%r140, %r284, 15;
	add.s32 	%r285, %r140, -1;
	setp.lt.u32 	%p97, %r285, 7;
	@%p97 bra 	$L__BB0_138;
	add.s32 	%r286, %r371, -1;
	mul.lo.s32 	%r287, %r286, %r151;
	cvt.s64.s32 	%rd390, %r287;
	cvt.s64.s32 	%rd391, %r89;
	add.s64 	%rd392, %rd390, %rd391;
	shl.b64 	%rd393, %rd392, 2;
	add.s64 	%rd394, %rd14, %rd393;
	ld.global.f32 	%f693, [%rd394+-4];
	mul.wide.u32 	%rd395, %r286, 4;
	add.s64 	%rd396, %rd4, %rd395;
	ld.global.f32 	%f694, [%rd396];
	mul.f32 	%f695, %f693, %f694;
	sub.f32 	%f696, %f790, %f695;
	add.s32 	%r288, %r371, -2;
	sub.s32 	%r289, %r287, %r151;
	cvt.s64.s32 	%rd397, %r289;
	add.s64 	%rd398, %rd397, %rd391;
	shl.b64 	%rd399, %rd398, 2;
	add.s64 	%rd400, %rd14, %rd399;
	ld.global.f32 	%f697, [%rd400+-4];
	mul.wide.u32 	%rd401, %r288, 4;
	add.s64 	%rd402, %rd4, %rd401;
	ld.global.f32 	%f698, [%rd402];
	mul.f32 	%f699, %f697, %f698;
	sub.f32 	%f700, %f696, %f699;
	add.s32 	%r290, %r371, -3;
	sub.s32 	%r291, %r289, %r151;
	cvt.s64.s32 	%rd403, %r291;
	add.s64 	%rd404, %rd403, %rd391;
	shl.b64 	%rd405, %rd404, 2;
	add.s64 	%rd406, %rd14, %rd405;
	ld.global.f32 	%f701, [%rd406+-4];
	mul.wide.u32 	%rd407, %r290, 4;
	add.s64 	%rd408, %rd4, %rd407;
	ld.global.f32 	%f702, [%rd408];
	mul.f32 	%f703, %f701, %f702;
	sub.f32 	%f704, %f700, %f703;
	add.s32 	%r292, %r371, -4;
	sub.s32 	%r293, %r291, %r151;
	cvt.s64.s32 	%rd409, %r293;
	add.s64 	%rd410, %rd409, %rd391;
	shl.b64 	%rd411, %rd410, 2;
	add.s64 	%rd412, %rd14, %rd411;
	ld.global.f32 	%f705, [%rd412+-4];
	mul.wide.u32 	%rd413, %r292, 4;
	add.s64 	%rd414, %rd4, %rd413;
	ld.global.f32 	%f706, [%rd414];
	mul.f32 	%f707, %f705, %f706;
	sub.f32 	%f708, %f704, %f707;
	add.s32 	%r294, %r371, -5;
	sub.s32 	%r295, %r293, %r151;
	cvt.s64.s32 	%rd415, %r295;
	add.s64 	%rd416, %rd415, %rd391;
	shl.b64 	%rd417, %rd416, 2;
	add.s64 	%rd418, %rd14, %rd417;
	ld.global.f32 	%f709, [%rd418+-4];
	mul.wide.u32 	%rd419, %r294, 4;
	add.s64 	%rd420, %rd4, %rd419;
	ld.global.f32 	%f710, [%rd420];
	mul.f32 	%f711, %f709, %f710;
	sub.f32 	%f712, %f708, %f711;
	add.s32 	%r296, %r371, -6;
	sub.s32 	%r297, %r295, %r151;
	cvt.s64.s32 	%rd421, %r297;
	add.s64 	%rd422, %rd421, %rd391;
	shl.b64 	%rd423, %rd422, 2;
	add.s64 	%rd424, %rd14, %rd423;
	ld.global.f32 	%f713, [%rd424+-4];
	mul.wide.u32 	%rd425, %r296, 4;
	add.s64 	%rd426, %rd4, %rd425;
	ld.global.f32 	%f714, [%rd426];
	mul.f32 	%f715, %f713, %f714;
	sub.f32 	%f716, %f712, %f715;
	add.s32 	%r298, %r371, -7;
	sub.s32 	%r299, %r297, %r151;
	cvt.s64.s32 	%rd427, %r299;
	add.s64 	%rd428, %rd427, %rd391;
	shl.b64 	%rd429, %rd428, 2;
	add.s64 	%rd430, %rd14, %rd429;
	ld.global.f32 	%f717, [%rd430+-4];
	mul.wide.u32 	%rd431, %r298, 4;
	add.s64 	%rd432, %rd4, %rd431;
	ld.global.f32 	%f718, [%rd432];
	mul.f32 	%f719, %f717, %f718;
	sub.f32 	%f720, %f716, %f719;
	add.s32 	%r371, %r371, -8;
	sub.s32 	%r300, %r299, %r151;
	cvt.s64.s32 	%rd433, %r300;
	add.s64 	%rd434, %rd433, %rd391;
	shl.b64 	%rd435, %rd434, 2;
	add.s64 	%rd436, %rd14, %rd435;
	ld.global.f32 	%f721, [%rd436+-4];
	mul.wide.u32 	%rd437, %r371, 4;
	add.s64 	%rd438, %rd4, %rd437;
	ld.global.f32 	%f722, [%rd438];
	mul.f32 	%f723, %f721, %f722;
	sub.f32 	%f790, %f720, %f723;
$L__BB0_138:
	and.b32  	%r301, %r140, 7;
	setp.eq.s32 	%p98, %r301, 0;
	@%p98 bra 	$L__BB0_145;
	cvt.u32.u16 	%r302, %rs7;
	and.b32  	%r303, %r302, 7;
	and.b32  	%r143, %r302, 3;
	add.s32 	%r304, %r303, -1;
	setp.lt.u32 	%p99, %r304, 3;
	@%p99 bra 	$L__BB0_141;
	add.s32 	%r305, %r371, -1;
	mul.lo.s32 	%r306, %r305, %r151;
	cvt.s64.s32 	%rd439, %r306;
	cvt.s64.s32 	%rd440, %r89;
	add.s64 	%rd441, %rd439, %rd440;
	shl.b64 	%rd442, %rd441, 2;
	add.s64 	%rd443, %rd14, %rd442;
	ld.global.f32 	%f725, [%rd443+-4];
	mul.wide.u32 	%rd444, %r305, 4;
	add.s64 	%rd445, %rd4, %rd444;
	ld.global.f32 	%f726, [%rd445];
	mul.f32 	%f727, %f725, %f726;
	sub.f32 	%f728, %f790, %f727;
	add.s32 	%r307, %r371, -2;
	sub.s32 	%r308, %r306, %r151;
	cvt.s64.s32 	%rd446, %r308;
	add.s64 	%rd447, %rd446, %rd440;
	shl.b64 	%rd448, %rd447, 2;
	add.s64 	%rd449, %rd14, %rd448;
	ld.global.f32 	%f729, [%rd449+-4];
	mul.wide.u32 	%rd450, %r307, 4;
	add.s64 	%rd451, %rd4, %rd450;
	ld.global.f32 	%f730, [%rd451];
	mul.f32 	%f731, %f729, %f730;
	sub.f32 	%f732, %f728, %f731;
	add.s32 	%r309, %r371, -3;
	sub.s32 	%r310, %r308, %r151;
	cvt.s64.s32 	%rd452, %r310;
	add.s64 	%rd453, %rd452, %rd440;
	shl.b64 	%rd454, %rd453, 2;
	add.s64 	%rd455, %rd14, %rd454;
	ld.global.f32 	%f733, [%rd455+-4];
	mul.wide.u32 	%rd456, %r309, 4;
	add.s64 	%rd457, %rd4, %rd456;
	ld.global.f32 	%f734, [%rd457];
	mul.f32 	%f735, %f733, %f734;
	sub.f32 	%f736, %f732, %f735;
	add.s32 	%r371, %r371, -4;
	sub.s32 	%r311, %r310, %r151;
	cvt.s64.s32 	%rd458, %r311;
	add.s64 	%rd459, %rd458, %rd440;
	shl.b64 	%rd460, %rd459, 2;
	add.s64 	%rd461, %rd14, %rd460;
	ld.global.f32 	%f737, [%rd461+-4];
	mul.wide.u32 	%rd462, %r371, 4;
	add.s64 	%rd463, %rd4, %rd462;
	ld.global.f32 	%f738, [%rd463];
	mul.f32 	%f739, %f737, %f738;
	sub.f32 	%f790, %f736, %f739;
$L__BB0_141:
	setp.eq.s32 	%p100, %r143, 0;
	@%p100 bra 	$L__BB0_145;
	add.s32 	%r312, %r371, -1;
	mul.lo.s32 	%r146, %r312, %r151;
	cvt.s64.s32 	%rd464, %r146;
	cvt.s64.s32 	%rd22, %r89;
	add.s64 	%rd465, %rd464, %rd22;
	shl.b64 	%rd466, %rd465, 2;
	add.s64 	%rd467, %rd14, %rd466;
	ld.global.f32 	%f740, [%rd467+-4];
	mul.wide.u32 	%rd468, %r312, 4;
	add.s64 	%rd469, %rd4, %rd468;
	ld.global.f32 	%f741, [%rd469];
	mul.f32 	%f742, %f740, %f741;
	sub.f32 	%f790, %f790, %f742;
	setp.eq.s32 	%p101, %r143, 1;
	@%p101 bra 	$L__BB0_145;
	add.s32 	%r313, %r371, -2;
	sub.s32 	%r147, %r146, %r151;
	cvt.s64.s32 	%rd470, %r147;
	add.s64 	%rd471, %rd470, %rd22;
	shl.b64 	%rd472, %rd471, 2;
	add.s64 	%rd473, %rd14, %rd472;
	ld.global.f32 	%f743, [%rd473+-4];
	mul.wide.u32 	%rd474, %r313, 4;
	add.s64 	%rd475, %rd4, %rd474;
	ld.global.f32 	%f744, [%rd475];
	mul.f32 	%f745, %f743, %f744;
	sub.f32 	%f790, %f790, %f745;
	setp.eq.s32 	%p102, %r143, 2;
	@%p102 bra 	$L__BB0_145;
	add.s32 	%r314, %r371, -3;
	sub.s32 	%r315, %r147, %r151;
	cvt.s64.s32 	%rd476, %r315;
	add.s64 	%rd477, %rd476, %rd22;
	shl.b64 	%rd478, %rd477, 2;
	add.s64 	%rd479, %rd14, %rd478;
	ld.global.f32 	%f746, [%rd479+-4];
	mul.wide.u32 	%rd480, %r314, 4;
	add.s64 	%rd481, %rd4, %rd480;
	ld.global.f32 	%f747, [%rd481];
	mul.f32 	%f748, %f746, %f747;
	sub.f32 	%f790, %f790, %f748;
$L__BB0_145:
	mul.lo.s32 	%r316, %r347, %r151;
	cvt.s64.s32 	%rd482, %r316;
	cvt.s64.s32 	%rd483, %r89;
	add.s64 	%rd484, %rd482, %rd483;
	shl.b64 	%rd485, %rd484, 2;
	add.s64 	%rd486, %rd14, %rd485;
	ld.global.f32 	%f749, [%rd486+-4];
	div.rn.f32 	%f750, %f790, %f749;
	mul.wide.s32 	%rd487, %r89, 4;
	add.s64 	%rd488, %rd4, %rd487;
	st.global.f32 	[%rd488+-4], %f750;
	setp.gt.s32 	%p103, %r89, 1;
	add.s32 	%r346, %r346, 1;
	add.s16 	%rs8, %rs8, 1;
	add.s16 	%rs7, %rs7, 1;
	@%p103 bra 	$L__BB0_79;
$L__BB0_146:
	ret;

}


// ===== COMPILED SASS (sm_100) =====

	.target	sm_100

	.elftype	@"ET_EXEC"


//--------------------- .note.nv.tkinfo           --------------------------
	.section	.note.nv.tkinfo,"",@"SHT_NOTE"
	.sectionflags	@"SHF_NOTE_NV_TKINFO"
	.tkinfo
        /*0018*/ 	.word	0x00000002
        /*0030*/ 	.string	""
        /*0030*/ 	.string	"ptxas"
        /*0030*/ 	.string	"Cuda compilation tools, release 13.0, V13.0.88"
        /*0030*/ 	.string	"Build cuda_13.0.r13.0/compiler.36424714_0"
        /*0030*/ 	.string	"-arch sm_100 -m 64 "



//--------------------- .note.nv.cuinfo           --------------------------
	.section	.note.nv.cuinfo,"",@"SHT_NOTE"
	.sectionflags	@"SHF_NOTE_NV_CUINFO"
        /*0018*/ 	.short	0x0002
        /*001a*/ 	.short	0x0064
        /*001c*/ 	.short	0x0082
	.zero		2


//--------------------- .nv.info                  --------------------------
	.section	.nv.info,"",@"SHT_CUDA_INFO"
	.align	4


	//----- nvinfo : EIATTR_REGCOUNT
	.align		4
        /*0000*/ 	.byte	0x04, 0x2f
        /*0002*/ 	.short	(.L_1 - .L_0)
	.align		4
.L_0:
        /*0004*/ 	.word	index@(_Z13getRestrictediiiiPfiS_iS_iS_iS_i)
        /*0008*/ 	.word	0x00000020


	//----- nvinfo : EIATTR_FRAME_SIZE
	.align		4
.L_1:
        /*000c*/ 	.byte	0x04, 0x11
        /*000e*/ 	.short	(.L_3 - .L_2)
	.align		4
.L_2:
        /*0010*/ 	.word	index@($__internal_2_$__cuda_sm3x_div_rn_noftz_f32_slowpath)
        /*0014*/ 	.word	0x00000000


	//----- nvinfo : EIATTR_FRAME_SIZE
	.align		4
.L_3:
        /*0018*/ 	.byte	0x04, 0x11
        /*001a*/ 	.short	(.L_5 - .L_4)
	.align		4
.L_4:
        /*001c*/ 	.word	index@($__internal_1_$__cuda_sm20_sqrt_rn_f32_slowpath)
        /*0020*/ 	.word	0x00000000


	//----- nvinfo : EIATTR_FRAME_SIZE
	.align		4
.L_5:
        /*0024*/ 	.byte	0x04, 0x11
        /*0026*/ 	.short	(.L_7 - .L_6)
	.align		4
.L_6:
        /*0028*/ 	.word	index@($__internal_0_$__cuda_sm20_rcp_rn_f32_slowpath)
        /*002c*/ 	.word	0x00000000


	//----- nvinfo : EIATTR_FRAME_SIZE
	.align		4
.L_7:
        /*0030*/ 	.byte	0x04, 0x11
        /*0032*/ 	.short	(.L_9 - .L_8)
	.align		4
.L_8:
        /*0034*/ 	.word	index@(_Z13getRestrictediiiiPfiS_iS_iS_iS_i)
        /*0038*/ 	.word	0x00000000


	//----- nvinfo : EIATTR_MIN_STACK_SIZE
	.align		4
.L_9:
        /*003c*/ 	.byte	0x04, 0x12
        /*003e*/ 	.short	(.L_11 - .L_10)
	.align		4
.L_10:
        /*0040*/ 	.word	index@(_Z13getRestrictediiiiPfiS_iS_iS_iS_i)
        /*0044*/ 	.word	0x00000000
.L_11:


//--------------------- .nv.compat                --------------------------
	.section	.nv.compat,"",@"SHT_CUDA_COMPAT_INFO"
	.align	4
        /*0000*/ 	.byte	0x02, 0x09, 0x00, 0x00, 0x02, 0x02, 0x01, 0x00, 0x02, 0x05, 0x05, 0x00, 0x03, 0x07, 0x01, 0x01
        /*0010*/ 	.byte	0x02, 0x03, 0x00, 0x00, 0x02, 0x06, 0x01, 0x00, 0x04, 0x0b, 0x08, 0x00, 0x01, 0x00, 0x00, 0x00
        /*0020*/ 	.byte	0x00, 0x00, 0x00, 0x00


//--------------------- .nv.info._Z13getRestrictediiiiPfiS_iS_iS_iS_i --------------------------
	.section	.nv.info._Z13getRestrictediiiiPfiS_iS_iS_iS_i,"",@"SHT_CUDA_INFO"
	.sectionflags	@""
	.align	4


	//----- nvinfo : EIATTR_CUDA_API_VERSION
	.align		4
        /*0000*/ 	.byte	0x04, 0x37
        /*0002*/ 	.short	(.L_13 - .L_12)
.L_12:
        /*0004*/ 	.word	0x00000082


	//----- nvinfo : EIATTR_KPARAM_INFO
	.align		4
.L_13:
        /*0008*/ 	.byte	0x04, 0x17
        /*000a*/ 	.short	(.L_15 - .L_14)
.L_14:
        /*000c*/ 	.word	0x00000000
        /*0010*/ 	.short	0x000d
        /*0012*/ 	.short	0x0058
        /*0014*/ 	.byte	0x00, 0xf0, 0x11, 0x00


	//----- nvinfo : EIATTR_KPARAM_INFO
	.align		4
.L_15:
        /*0018*/ 	.byte	0x04, 0x17
        /*001a*/ 	.short	(.L_17 - .L_16)
.L_16:
        /*001c*/ 	.word	0x00000000
        /*0020*/ 	.short	0x000c
        /*0022*/ 	.short	0x0050
        /*0024*/ 	.byte	0x00, 0xf5, 0x21, 0x00


	//----- nvinfo : EIATTR_KPARAM_INFO
	.align		4
.L_17:
        /*0028*/ 	.byte	0x04, 0x17
        /*002a*/ 	.short	(.L_19 - .L_18)
.L_18:
        /*002c*/ 	.word	0x00000000
        /*0030*/ 	.short	0x000b
        /*0032*/ 	.short	0x0048
        /*0034*/ 	.byte	0x00, 0xf0, 0x11, 0x00


	//----- nvinfo : EIATTR_KPARAM_INFO
	.align		4
.L_19:
        /*0038*/ 	.byte	0x04, 0x17
        /*003a*/ 	.short	(.L_21 - .L_20)
.L_20:
        /*003c*/ 	.word	0x00000000
        /*0040*/ 	.short	0x000a
        /*0042*/ 	.short	0x0040
        /*0044*/ 	.byte	0x00, 0xf5, 0x21, 0x00


	//----- nvinfo : EIATTR_KPARAM_INFO
	.align		4
.L_21:
        /*0048*/ 	.byte	0x04, 0x17
        /*004a*/ 	.short	(.L_23 - .L_22)
.L_22:
        /*004c*/ 	.word	0x00000000
        /*0050*/ 	.short	0x0009
        /*0052*/ 	.short	0x0038
        /*0054*/ 	.byte	0x00, 0xf0, 0x11, 0x00


	//----- nvinfo : EIATTR_KPARAM_INFO
	.align		4
.L_23:
        /*0058*/ 	.byte	0x04, 0x17
        /*005a*/ 	.short	(.L_25 - .L_24)
.L_24:
        /*005c*/ 	.word	0x00000000
        /*0060*/ 	.short	0x0008
        /*0062*/ 	.short	0x0030
        /*0064*/ 	.byte	0x00, 0xf5, 0x21, 0x00


	//----- nvinfo : EIATTR_KPARAM_INFO
	.align		4
.L_25:
        /*0068*/ 	.byte	0x04, 0x17
        /*006a*/ 	.short	(.L_27 - .L_26)
.L_26:
        /*006c*/ 	.word	0x00000000
        /*0070*/ 	.short	0x0007
        /*0072*/ 	.short	0x0028
        /*0074*/ 	.byte	0x00, 0xf0, 0x11, 0x00


	//----- nvinfo : EIATTR_KPARAM_INFO
	.align		4
.L_27:
        /*0078*/ 	.byte	0x04, 0x17
        /*007a*/ 	.short	(.L_29 - .L_28)
.L_28:
        /*007c*/ 	.word	0x00000000
        /*0080*/ 	.short	0x0006
        /*0082*/ 	.short	0x0020
        /*0084*/ 	.byte	0x00, 0xf5, 0x21, 0x00


	//----- nvinfo : EIATTR_KPARAM_INFO
	.align		4
.L_29:
        /*0088*/ 	.byte	0x04, 0x17
        /*008a*/ 	.short	(.L_31 - .L_30)
.L_30:
        /*008c*/ 	.word	0x00000000
        /*0090*/ 	.short	0x0005
        /*0092*/ 	.short	0x0018
        /*0094*/ 	.byte	0x00, 0xf0, 0x11, 0x00


	//----- nvinfo : EIATTR_KPARAM_INFO
	.align		4
.L_31:
        /*0098*/ 	.byte	0x04, 0x17
        /*009a*/ 	.short	(.L_33 - .L_32)
.L_32:
        /*009c*/ 	.word	0x00000000
        /*00a0*/ 	.short	0x0004
        /*00a2*/ 	.short	0x0010
        /*00a4*/ 	.byte	0x00, 0xf5, 0x21, 0x00


	//----- nvinfo : EIATTR_KPARAM_INFO
	.align		4
.L_33:
        /*00a8*/ 	.byte	0x04, 0x17
        /*00aa*/ 	.short	(.L_35 - .L_34)
.L_34:
        /*00ac*/ 	.word	0x00000000
        /*00b0*/ 	.short	0x0003
        /*00b2*/ 	.short	0x000c
        /*00b4*/ 	.byte	0x00, 0xf0, 0x11, 0x00


	//----- nvinfo : EIATTR_KPARAM_INFO
	.align		4
.L_35:
        /*00b8*/ 	.byte	0x04, 0x17
        /*00ba*/ 	.short	(.L_37 - .L_36)
.L_36:
        /*00bc*/ 	.word	0x00000000
        /*00c0*/ 	.short	0x0002
        /*00c2*/ 	.short	0x0008
        /*00c4*/ 	.byte	0x00, 0xf0, 0x11, 0x00


	//----- nvinfo : EIATTR_KPARAM_INFO
	.align		4
.L_37:
        /*00c8*/ 	.byte	0x04, 0x17
        /*00ca*/ 	.short	(.L_39 - .L_38)
.L_38:
        /*00cc*/ 	.word	0x00000000
        /*00d0*/ 	.short	0x0001
        /*00d2*/ 	.short	0x0004
        /*00d4*/ 	.byte	0x00, 0xf0, 0x11, 0x00


	//----- nvinfo : EIATTR_KPARAM_INFO
	.align		4
.L_39:
        /*00d8*/ 	.byte	0x04, 0x17
        /*00da*/ 	.short	(.L_41 - .L_40)
.L_40:
        /*00dc*/ 	.word	0x00000000
        /*00e0*/ 	.short	0x0000
        /*00e2*/ 	.short	0x0000
        /*00e4*/ 	.byte	0x00, 0xf0, 0x11, 0x00


	//----- nvinfo : EIATTR_SPARSE_MMA_MASK
	.align		4
.L_41:
        /*00e8*/ 	.byte	0x03, 0x50
        /*00ea*/ 	.short	0x0000


	//----- nvinfo : EIATTR_MAXREG_COUNT
	.align		4
        /*00ec*/ 	.byte	0x03, 0x1b
        /*00ee*/ 	.short	0x00ff


	//----- nvinfo : EIATTR_MERCURY_ISA_VERSION
	.align		4
        /*00f0*/ 	.byte	0x03, 0x5f
        /*00f2*/ 	.short	0x0101


	//----- nvinfo : EIATTR_VRC_CTA_INIT_COUNT
	.align		4
        /*00f4*/ 	.byte	0x02, 0x4a
	.zero		1
	.zero		1


	//----- nvinfo : EIATTR_EXIT_INSTR_OFFSETS
	.align		4
        /*00f8*/ 	.byte	0x04, 0x1c
        /*00fa*/ 	.short	(.L_43 - .L_42)


	//   ....[0]....
.L_42:
        /*00fc*/ 	.word	0x00000060


	//   ....[1]....
        /*0100*/ 	.word	0x000034c0


	//   ....[2]....
        /*0104*/ 	.word	0x00006a90


	//----- nvinfo : EIATTR_CRS_STACK_SIZE
	.align		4
.L_43:
        /*0108*/ 	.byte	0x04, 0x1e
        /*010a*/ 	.short	(.L_45 - .L_44)
.L_44:
        /*010c*/ 	.word	0x00000000


	//----- nvinfo : EIATTR_CBANK_PARAM_SIZE
	.align		4
.L_45:
        /*0110*/ 	.byte	0x03, 0x19
        /*0112*/ 	.short	0x005c


	//----- nvinfo : EIATTR_PARAM_CBANK
	.align		4
        /*0114*/ 	.byte	0x04, 0x0a
        /*0116*/ 	.short	(.L_47 - .L_46)
	.align		4
.L_46:
        /*0118*/ 	.word	index@(.nv.constant0._Z13getRestrictediiiiPfiS_iS_iS_iS_i)
        /*011c*/ 	.short	0x0380
        /*011e*/ 	.short	0x005c


	//----- nvinfo : EIATTR_SW_WAR
	.align		4
.L_47:
        /*0120*/ 	.byte	0x04, 0x36
        /*0122*/ 	.short	(.L_49 - .L_48)
.L_48:
        /*0124*/ 	.word	0x00000008
.L_49:


//--------------------- .nv.callgraph             --------------------------
	.section	.nv.callgraph,"",@"SHT_CUDA_CALLGRAPH"
	.align	4
	.sectionentsize	8
	.align		4
        /*0000*/ 	.word	0x00000000
	.align		4
        /*0004*/ 	.word	0xffffffff
	.align		4
        /*0008*/ 	.word	0x00000000
	.align		4
        /*000c*/ 	.word	0xfffffffe
	.align		4
        /*0010*/ 	.word	0x00000000
	.align		4
        /*0014*/ 	.word	0xfffffffd
	.align		4
        /*0018*/ 	.word	0x00000000
	.align		4
        /*001c*/ 	.word	0xfffffffc


//--------------------- .text._Z13getRestrictediiiiPfiS_iS_iS_iS_i --------------------------
	.section	.text._Z13getRestrictediiiiPfiS_iS_iS_iS_i,"ax",@progbits
	.align	128
        .global         _Z13getRestrictediiiiPfiS_iS_iS_iS_i
        .type           _Z13getRestrictediiiiPfiS_iS_iS_iS_i,@function
        .size           _Z13getRestrictediiiiPfiS_iS_iS_iS_i,(.L_x_87 - _Z13getRestrictediiiiPfiS_iS_iS_iS_i)
        .other          _Z13getRestrictediiiiPfiS_iS_iS_iS_i,@"STO_CUDA_ENTRY STV_DEFAULT"
_Z13getRestrictediiiiPfiS_iS_iS_iS_i:
.text._Z13getRestrictediiiiPfiS_iS_iS_iS_i:
[----:B------:R-:W-:Y:S01]  /*0000*/  LDC R1, c[0x0][0x37c] ;  /* 0x0000df00ff017b82 */ /* 0x000fe20000000800 */
[----:B------:R-:W0:Y:S01]  /*0010*/  S2R R2, SR_CTAID.X ;  /* 0x0000000000027919 */ /* 0x000e220000002500 */
[----:B------:R-:W1:Y:S01]  /*0020*/  LDCU UR4, c[0x0][0x384] ;  /* 0x00007080ff0477ac */ /* 0x000e620008000800 */
[----:B------:R-:W0:Y:S02]  /*0030*/  S2R R3, SR_TID.X ;  /* 0x0000000000037919 */ /* 0x000e240000002100 */
[----:B0-----:R-:W-:-:S04]  /*0040*/  LEA R2, R2, R3, 0x4 ;  /* 0x0000000302027211 */ /* 0x001fc800078e20ff */
[----:B-1----:R-:W-:-:S13]  /*0050*/  ISETP.GE.AND P0, PT, R2, UR4, PT ;  /* 0x0000000402007c0c */ /* 0x002fda000bf06270 */
[----:B------:R-:W-:Y:S05]  /*0060*/  @P0 EXIT ;  /* 0x000000000000094d */ /* 0x000fea0003800000 */
[----:B------:R-:W0:Y:S01]  /*0070*/  LDCU UR5, c[0x0][0x388] ;  /* 0x00007100ff0577ac */ /* 0x000e220008000800 */
[----:B------:R-:W1:Y:S01]  /*0080*/  LDC.64 R12, c[0x0][0x390] ;  /* 0x0000e400ff0c7b82 */ /* 0x000e620000000a00 */
[----:B------:R-:W2:Y:S01]  /*0090*/  LDCU UR4, c[0x0][0x398] ;  /* 0x00007300ff0477ac */ /* 0x000ea20008000800 */
[----:B------:R-:W3:Y:S01]  /*00a0*/  LDCU.64 UR18, c[0x0][0x358] ;  /* 0x00006b00ff1277ac */ /* 0x000ee20008000a00 */
[----:B0-----:R-:W-:Y:S02]  /*00b0*/  IMAD.U32 R22, RZ, RZ, UR5 ;  /* 0x00000005ff167e24 */ /* 0x001fe4000f8e00ff */
[----:B--2---:R-:W-:-:S03]  /*00c0*/  IMAD R3, R2, UR4, RZ ;  /* 0x0000000402037c24 */ /* 0x004fc6000f8e02ff */
[----:B------:R-:W-:Y:S01]  /*00d0*/  ISETP.GE.AND P0, PT, R22, 0x1, PT ;  /* 0x000000011600780c */ /* 0x000fe20003f06270 */
[----:B-1----:R-:W-:-:S12]  /*00e0*/  IMAD.WIDE R12, R3, 0x4, R12 ;  /* 0x00000004030c7825 */ /* 0x002fd800078e020c */
[----:B---3--:R-:W-:Y:S05]  /*00f0*/  @!P0 BRA `(.L_x_0) ;  /* 0x0000000400088947 */ /* 0x008fea0003800000 */
[C---:B------:R-:W-:Y:S01]  /*0100*/  IADD3 R0, PT, PT, R22.reuse, -0x1, RZ ;  /* 0xffffffff16007810 */ /* 0x040fe20007ffe0ff */
[----:B------:R-:W-:Y:S01]  /*0110*/  IMAD.MOV.U32 R3, RZ, RZ, RZ ;  /* 0x000000ffff037224 */ /* 0x000fe200078e00ff */
[----:B------:R-:W-:Y:S02]  /*0120*/  LOP3.LUT R6, R22, 0xf, RZ, 0xc0, !PT ;  /* 0x0000000f16067812 */ /* 0x000fe400078ec0ff */
[----:B------:R-:W-:Y:S02]  /*0130*/  ISETP.GE.U32.AND P0, PT, R0, 0xf, PT ;  /* 0x0000000f0000780c */ /* 0x000fe40003f06070 */
[----:B------:R-:W-:-:S11]  /*0140*/  ISETP.NE.AND P1, PT, R6, RZ, PT ;  /* 0x000000ff0600720c */ /* 0x000fd60003f25270 */
[----:B------:R-:W-:Y:S05]  /*0150*/  @!P0 BRA `(.L_x_1) ;  /* 0x00000000005c8947 */ /* 0x000fea0003800000 */
[----:B------:R-:W-:Y:S01]  /*0160*/  HFMA2 R0, -RZ, RZ, 0, 0 ;  /* 0x00000000ff007431 */ /* 0x000fe200000001ff */
[----:B------:R-:W-:Y:S01]  /*0170*/  LOP3.LUT R3, R22, 0x7ffffff0, RZ, 0xc0, !PT ;  /* 0x7ffffff016037812 */ /* 0x000fe200078ec0ff */
[----:B------:R-:W-:-:S07]  /*0180*/  IMAD.MOV.U32 R7, RZ, RZ, 0x3f800000 ;  /* 0x3f800000ff077424 */ /* 0x000fce00078e00ff */
.L_x_2:
[C---:B0-----:R-:W-:Y:S01]  /*0190*/  IMAD.WIDE.U32 R4, R0.reuse, 0x4, R12 ;  /* 0x0000000400047825 */ /* 0x041fe200078e000c */
[----:B------:R-:W-:-:S04]  /*01a0*/  IADD3 R0, PT, PT, R0, 0x10, RZ ;  /* 0x0000001000007810 */ /* 0x000fc80007ffe0ff */
[----:B------:R0:W-:Y:S01]  /*01b0*/  STG.E desc[UR18][R4.64], R7 ;  /* 0x0000000704007986 */ /* 0x0001e2000c101912 */
[----:B------:R-:W-:-:S03]  /*01c0*/  ISETP.NE.AND P0, PT, R0, R3, PT ;  /* 0x000000030000720c */ /* 0x000fc60003f05270 */
[----:B------:R0:W-:Y:S04]  /*01d0*/  STG.E desc[UR18][R4.64+0x4], R7 ;  /* 0x0000040704007986 */ /* 0x0001e8000c101912 */
        /* <DEDUP_REMOVED lines=13> */
[----:B------:R0:W-:Y:S01]  /*02b0*/  STG.E desc[UR18][R4.64+0x3c], R7 ;  /* 0x00003c0704007986 */ /* 0x0001e2000c101912 */
[----:B------:R-:W-:Y:S05]  /*02c0*/  @P0 BRA `(.L_x_2) ;  /* 0xfffffffc00b00947 */ /* 0x000fea000383ffff */
.L_x_1:
[----:B------:R-:W-:Y:S05]  /*02d0*/  @!P1 BRA `(.L_x_0) ;  /* 0x0000000000909947 */ /* 0x000fea0003800000 */
[----:B------:R-:W-:Y:S02]  /*02e0*/  ISETP.GE.U32.AND P0, PT, R6, 0x8, PT ;  /* 0x000000080600780c */ /* 0x000fe40003f06070 */
[----:B------:R-:W-:-:S04]  /*02f0*/  LOP3.LUT R0, R22, 0x7, RZ, 0xc0, !PT ;  /* 0x0000000716007812 */ /* 0x000fc800078ec0ff */
[----:B------:R-:W-:-:S07]  /*0300*/  ISETP.NE.AND P1, PT, R0, RZ, PT ;  /* 0x000000ff0000720c */ /* 0x000fce0003f25270 */
[----:B------:R-:W-:Y:S06]  /*0310*/  @!P0 BRA `(.L_x_3) ;  /* 0x00000000002c8947 */ /* 0x000fec0003800000 */
[----:B0-----:R-:W-:Y:S02]  /*0320*/  IMAD.MOV.U32 R7, RZ, RZ, 0x3f800000 ;  /* 0x3f800000ff077424 */ /* 0x001fe400078e00ff */
[C---:B------:R-:W-:Y:S01]  /*0330*/  IMAD.WIDE.U32 R4, R3.reuse, 0x4, R12 ;  /* 0x0000000403047825 */ /* 0x040fe200078e000c */
[----:B------:R-:W-:-:S04]  /*0340*/  IADD3 R3, PT, PT, R3, 0x8, RZ ;  /* 0x0000000803037810 */ /* 0x000fc80007ffe0ff */
[----:B------:R1:W-:Y:S04]  /*0350*/  STG.E desc[UR18][R4.64], R7 ;  /* 0x0000000704007986 */ /* 0x0003e8000c101912 */
[----:B------:R1:W-:Y:S04]  /*0360*/  STG.E desc[UR18][R4.64+0x4], R7 ;  /* 0x0000040704007986 */ /* 0x0003e8000c101912 */
[----:B------:R1:W-:Y:S04]  /*0370*/  STG.E desc[UR18][R4.64+0x8], R7 ;  /* 0x0000080704007986 */ /* 0x0003e8000c101912 */
[----:B------:R1:W-:Y:S04]  /*0380*/  STG.E desc[UR18][R4.64+0xc], R7 ;  /* 0x00000c0704007986 */ /* 0x0003e8000c101912 */
[----:B------:R1:W-:Y:S04]  /*0390*/  STG.E desc[UR18][R4.64+0x10], R7 ;  /* 0x0000100704007986 */ /* 0x0003e8000c101912 */
[----:B------:R1:W-:Y:S04]  /*03a0*/  STG.E desc[UR18][R4.64+0x14], R7 ;  /* 0x0000140704007986 */ /* 0x0003e8000c101912 */
[----:B------:R1:W-:Y:S04]  /*03b0*/  STG.E desc[UR18][R4.64+0x18], R7 ;  /* 0x0000180704007986 */ /* 0x0003e8000c101912 */
[----:B------:R1:W-:Y:S02]  /*03c0*/  STG.E desc[UR18][R4.64+0x1c], R7 ;  /* 0x00001c0704007986 */ /* 0x0003e4000c101912 */
.L_x_3:
[----:B------:R-:W-:Y:S05]  /*03d0*/  @!P1 BRA `(.L_x_0) ;  /* 0x0000000000509947 */ /* 0x000fea0003800000 */
[----:B------:R-:W-:Y:S02]  /*03e0*/  ISETP.GE.U32.AND P0, PT, R0, 0x4, PT ;  /* 0x000000040000780c */ /* 0x000fe40003f06070 */
[----:B------:R-:W-:-:S04]  /*03f0*/  LOP3.LUT R6, R22, 0x3, RZ, 0xc0, !PT ;  /* 0x0000000316067812 */ /* 0x000fc800078ec0ff */
[----:B------:R-:W-:-:S07]  /*0400*/  ISETP.NE.AND P1, PT, R6, RZ, PT ;  /* 0x000000ff0600720c */ /* 0x000fce0003f25270 */
[----:B------:R-:W-:Y:S06]  /*0410*/  @!P0 BRA `(.L_x_4) ;  /* 0x00000000001c8947 */ /* 0x000fec0003800000 */
[----:B01----:R-:W-:Y:S02]  /*0420*/  IMAD.MOV.U32 R7, RZ, RZ, 0x3f800000 ;  /* 0x3f800000ff077424 */ /* 0x003fe400078e00ff */
[C---:B------:R-:W-:Y:S01]  /*0430*/  IMAD.WIDE.U32 R4, R3.reuse, 0x4, R12 ;  /* 0x0000000403047825 */ /* 0x040fe200078e000c */
[----:B------:R-:W-:-:S04]  /*0440*/  IADD3 R3, PT, PT, R3, 0x4, RZ ;  /* 0x0000000403037810 */ /* 0x000fc80007ffe0ff */
[----:B------:R2:W-:Y:S04]  /*0450*/  STG.E desc[UR18][R4.64], R7 ;  /* 0x0000000704007986 */ /* 0x0005e8000c101912 */
[----:B------:R2:W-:Y:S04]  /*0460*/  STG.E desc[UR18][R4.64+0x4], R7 ;  /* 0x0000040704007986 */ /* 0x0005e8000c101912 */
[----:B------:R2:W-:Y:S04]  /*0470*/  STG.E desc[UR18][R4.64+0x8], R7 ;  /* 0x0000080704007986 */ /* 0x0005e8000c101912 */
[----:B------:R2:W-:Y:S02]  /*0480*/  STG.E desc[UR18][R4.64+0xc], R7 ;  /* 0x00000c0704007986 */ /* 0x0005e4000c101912 */
.L_x_4:
[----:B------:R-:W-:Y:S05]  /*0490*/  @!P1 BRA `(.L_x_0) ;  /* 0x0000000000209947 */ /* 0x000fea0003800000 */
[----:B012---:R-:W-:Y:S01]  /*04a0*/  IMAD.MOV.U32 R7, RZ, RZ, 0x3f800000 ;  /* 0x3f800000ff077424 */ /* 0x007fe200078e00ff */
[----:B------:R-:W-:-:S06]  /*04b0*/  UMOV UR4, URZ ;  /* 0x000000ff00047c82 */ /* 0x000fcc0008000000 */
.L_x_5:
[C---:B------:R-:W-:Y:S01]  /*04c0*/  IMAD.WIDE.U32 R4, R3.reuse, 0x4, R12 ;  /* 0x0000000403047825 */ /* 0x040fe200078e000c */
[----:B------:R-:W-:Y:S01]  /*04d0*/  UIADD3 UR4, UPT, UPT, UR4, 0x1, URZ ;  /* 0x0000000104047890 */ /* 0x000fe2000fffe0ff */
[----:B------:R-:W-:-:S03]  /*04e0*/  IADD3 R3, PT, PT, R3, 0x1, RZ ;  /* 0x0000000103037810 */ /* 0x000fc60007ffe0ff */
[----:B------:R3:W-:Y:S02]  /*04f0*/  STG.E desc[UR18][R4.64], R7 ;  /* 0x0000000704007986 */ /* 0x0007e4000c101912 */
[----:B------:R-:W-:-:S13]  /*0500*/  ISETP.NE.AND P0, PT, R6, UR4, PT ;  /* 0x0000000406007c0c */ /* 0x000fda000bf05270 */
[----:B---3--:R-:W-:Y:S05]  /*0510*/  @P0 BRA `(.L_x_5) ;  /* 0xfffffffc00e80947 */ /* 0x008fea000383ffff */
.L_x_0:
[----:B------:R-:W0:Y:S01]  /*0520*/  LDCU UR12, c[0x0][0x38c] ;  /* 0x00007180ff0c77ac */ /* 0x000e220008000800 */
[----:B------:R-:W3:Y:S01]  /*0530*/  LDC.64 R10, c[0x0][0x3d0] ;  /* 0x0000f400ff0a7b82 */ /* 0x000ee20000000a00 */
[----:B------:R-:W-:Y:S01]  /*0540*/  ISETP.NE.AND P0, PT, R2, 0x1, PT ;  /* 0x000000010200780c */ /* 0x000fe20003f05270 */
[----:B------:R-:W4:Y:S03]  /*0550*/  LDCU UR4, c[0x0][0x380] ;  /* 0x00007000ff0477ac */ /* 0x000f260008000800 */
[----:B------:R-:W-:Y:S01]  /*0560*/  SEL R3, RZ, 0x1, !P0 ;  /* 0x00000001ff037807 */ /* 0x000fe20004000000 */
[----:B------:R-:W5:Y:S02]  /*0570*/  LDCU UR6, c[0x0][0x3d8] ;  /* 0x00007b00ff0677ac */ /* 0x000f640008000800 */
[----:B------:R-:W3:Y:S01]  /*0580*/  LDC.64 R8, c[0x0][0x3b0] ;  /* 0x0000ec00ff087b82 */ /* 0x000ee20000000a00 */
[----:B------:R-:W5:Y:S01]  /*0590*/  LDCU UR5, c[0x0][0x3a8] ;  /* 0x00007500ff0577ac */ /* 0x000f620008000800 */
[----:B------:R-:W3:Y:S01]  /*05a0*/  LDCU UR7, c[0x0][0x3b8] ;  /* 0x00007700ff0777ac */ /* 0x000ee20008000800 */
[----:B012---:R-:W-:Y:S01]  /*05b0*/  VIMNMX R4, PT, PT, R22, UR12, PT ;  /* 0x0000000c16047c48 */ /* 0x007fe2000bfe0100 */
[----:B------:R-:W0:Y:S03]  /*05c0*/  LDCU UR8, c[0x0][0x3c8] ;  /* 0x00007900ff0877ac */ /* 0x000e260008000800 */
[----:B------:R-:W-:Y:S01]  /*05d0*/  ISETP.GE.AND P0, PT, R4, 0x1, PT ;  /* 0x000000010400780c */ /* 0x000fe20003f06270 */
[----:B----4-:R-:W-:Y:S01]  /*05e0*/  IMAD R0, R2, UR4, R3 ;  /* 0x0000000402007c24 */ /* 0x010fe2000f8e0203 */
[----:B------:R-:W-:Y:S01]  /*05f0*/  ISETP.GT.AND P1, PT, R4, RZ, PT ;  /* 0x000000ff0400720c */ /* 0x000fe20003f24270 */
[----:B-----5:R-:W-:-:S02]  /*0600*/  IMAD R3, R2, UR6, RZ ;  /* 0x0000000602037c24 */ /* 0x020fc4000f8e02ff */
[----:B------:R-:W-:Y:S02]  /*0610*/  IMAD R0, R0, UR5, RZ ;  /* 0x0000000500007c24 */ /* 0x000fe4000f8e02ff */
[----:B---3--:R-:W-:-:S03]  /*0620*/  IMAD.WIDE R10, R3, 0x4, R10 ;  /* 0x00000004030a7825 */ /* 0x008fc600078e020a */
[----:B------:R-:W-:Y:S01]  /*0630*/  SHF.R.S32.HI R3, RZ, 0x1f, R0 ;  /* 0x0000001fff037819 */ /* 0x000fe20000011400 */
[C---:B------:R-:W-:Y:S02]  /*0640*/  IMAD R5, R2.reuse, UR7, RZ ;  /* 0x0000000702057c24 */ /* 0x040fe4000f8e02ff */
[----:B0-----:R-:W-:Y:S02]  /*0650*/  IMAD R2, R2, UR8, RZ ;  /* 0x0000000802027c24 */ /* 0x001fe4000f8e02ff */
[----:B------:R-:W-:Y:S01]  /*0660*/  IMAD.WIDE R8, R5, 0x4, R8 ;  /* 0x0000000405087825 */ /* 0x000fe200078e0208 */
[----:B------:R-:W-:Y:S06]  /*0670*/  @!P0 BRA `(.L_x_6) ;  /* 0x0000000c000c8947 */ /* 0x000fec0003800000 */
[----:B------:R-:W-:Y:S02]  /*0680*/  ULOP3.LUT UR6, UR12, 0xf, URZ, 0xc0, !UPT ;  /* 0x0000000f0c067892 */ /* 0x000fe4000f8ec0ff */
[----:B------:R-:W-:Y:S02]  /*0690*/  ULOP3.LUT UR7, UR12, 0x7, URZ, 0xc0, !UPT ;  /* 0x000000070c077892 */ /* 0x000fe4000f8ec0ff */
[----:B------:R-:W-:Y:S02]  /*06a0*/  UIADD3 UR4, UPT, UPT, UR6, -0x1, URZ ;  /* 0xffffffff06047890 */ /* 0x000fe4000fffe0ff */
[----:B------:R-:W-:Y:S02]  /*06b0*/  UIADD3 UR8, UPT, UPT, UR7, -0x1, URZ ;  /* 0xffffffff07087890 */ /* 0x000fe4000fffe0ff */
[----:B------:R-:W-:Y:S02]  /*06c0*/  UISETP.GE.U32.AND UP0, UPT, UR4, 0x7, UPT ;  /* 0x000000070400788c */ /* 0x000fe4000bf06070 */
[----:B------:R-:W-:-:S02]  /*06d0*/  ULOP3.LUT UR9, UR12, 0x7ffffff0, URZ, 0xc0, !UPT ;  /* 0x7ffffff00c097892 */ /* 0x000fc4000f8ec0ff */
[----:B------:R-:W-:Y:S02]  /*06e0*/  ULOP3.LUT UR5, UR12, 0x3, URZ, 0xc0, !UPT ;  /* 0x000000030c057892 */ /* 0x000fe4000f8ec0ff */
[----:B------:R-:W-:Y:S01]  /*06f0*/  UISETP.GE.U32.AND UP1, UPT, UR8, 0x3, UPT ;  /* 0x000000030800788c */ /* 0x000fe2000bf26070 */
[----:B------:R-:W-:-:S10]  /*0700*/  UMOV UR4, URZ ;  /* 0x000000ff00047c82 */ /* 0x000fd40008000000 */
.L_x_12:
[----:B0-----:R-:W0:Y:S01]  /*0710*/  LDCU UR12, c[0x0][0x38c] ;  /* 0x00007180ff0c77ac */ /* 0x001e220008000800 */
[----:B------:R-:W-:Y:S01]  /*0720*/  IMAD.MOV.U32 R4, RZ, RZ, RZ ;  /* 0x000000ffff047224 */ /* 0x000fe200078e00ff */
[----:B0-----:R-:W-:-:S09]  /*0730*/  UISETP.GE.U32.AND UP2, UPT, UR12, 0x10, UPT ;  /* 0x000000100c00788c */ /* 0x001fd2000bf46070 */
[----:B-1234-:R-:W-:Y:S05]  /*0740*/  BRA.U !UP2, `(.L_x_7) ;  /* 0x000000050a587547 */ /* 0x01efea000b800000 */
[----:B------:R-:W0:Y:S01]  /*0750*/  LDC R4, c[0x0][0x388] ;  /* 0x0000e200ff047b82 */ /* 0x000e220000000800 */
[----:B------:R-:W-:-:S07]  /*0760*/  HFMA2 R5, -RZ, RZ, 0, 0 ;  /* 0x00000000ff057431 */ /* 0x000fce00000001ff */
.L_x_8:
[----:B01----:R-:W-:-:S04]  /*0770*/  IMAD R15, R5, R4, UR4 ;  /* 0x00000004050f7e24 */ /* 0x003fc8000f8e0204 */
[----:B------:R-:W-:-:S05]  /*0780*/  IMAD.WIDE.U32 R6, R15, 0x4, R12 ;  /* 0x000000040f067825 */ /* 0x000fca00078e000c */
[----:B------:R-:W2:Y:S01]  /*0790*/  LDG.E R25, desc[UR18][R6.64] ;  /* 0x0000001206197981 */ /* 0x000ea2000c1e1900 */
[C---:B------:R-:W-:Y:S02]  /*07a0*/  IMAD.IADD R19, R15.reuse, 0x1, R4 ;  /* 0x000000010f137824 */ /* 0x040fe400078e0204 */
[----:B------:R-:W-:-:S04]  /*07b0*/  IMAD.WIDE.U32 R14, R15, 0x4, R8 ;  /* 0x000000040f0e7825 */ /* 0x000fc800078e0008 */
[C---:B------:R-:W-:Y:S01]  /*07c0*/  IMAD.WIDE.U32 R16, R19.reuse, 0x4, R12 ;  /* 0x0000000413107825 */ /* 0x040fe200078e000c */
[C---:B------:R-:W-:Y:S01]  /*07d0*/  IADD3 R23, PT, PT, R19.reuse, R4, RZ ;  /* 0x0000000413177210 */ /* 0x040fe20007ffe0ff */
[----:B--2---:R0:W-:Y:S04]  /*07e0*/  STG.E desc[UR18][R14.64], R25 ;  /* 0x000000190e007986 */ /* 0x0041e8000c101912 */
[----:B------:R-:W2:Y:S01]  /*07f0*/  LDG.E R27, desc[UR18][R16.64] ;  /* 0x00000012101b7981 */ /* 0x000ea2000c1e1900 */
[----:B------:R-:W-:-:S04]  /*0800*/  IMAD.WIDE.U32 R18, R19, 0x4, R8 ;  /* 0x0000000413127825 */ /* 0x000fc800078e0008 */
[C---:B------:R-:W-:Y:S01]  /*0810*/  IMAD.WIDE.U32 R20, R23.reuse, 0x4, R12 ;  /* 0x0000000417147825 */ /* 0x040fe200078e000c */
[----:B--2---:R1:W-:Y:S04]  /*0820*/  STG.E desc[UR18][R18.64], R27 ;  /* 0x0000001b12007986 */ /* 0x0043e8000c101912 */
[----:B------:R-:W2:Y:S01]  /*0830*/  LDG.E R29, desc[UR18][R20.64] ;  /* 0x00000012141d7981 */ /* 0x000ea2000c1e1900 */
[C---:B------:R-:W-:Y:S02]  /*0840*/  IMAD.IADD R24, R23.reuse, 0x1, R4 ;  /* 0x0000000117187824 */ /* 0x040fe400078e0204 */
[----:B------:R-:W-:-:S04]  /*0850*/  IMAD.WIDE.U32 R6, R23, 0x4, R8 ;  /* 0x0000000417067825 */ /* 0x000fc800078e0008 */
[C---:B------:R-:W-:Y:S01]  /*0860*/  IMAD.WIDE.U32 R22, R24.reuse, 0x4, R12 ;  /* 0x0000000418167825 */ /* 0x040fe200078e000c */
[C---:B------:R-:W-:Y:S01]  /*0870*/  IADD3 R26, PT, PT, R24.reuse, R4, RZ ;  /* 0x00000004181a7210 */ /* 0x040fe20007ffe0ff */
[----:B--2---:R2:W-:Y:S04]  /*0880*/  STG.E desc[UR18][R6.64], R29 ;  /* 0x0000001d06007986 */ /* 0x0045e8000c101912 */
[----:B0-----:R-:W3:Y:S01]  /*0890*/  LDG.E R25, desc[UR18][R22.64] ;  /* 0x0000001216197981 */ /* 0x001ee2000c1e1900 */
[----:B------:R-:W-:-:S04]  /*08a0*/  IMAD.WIDE.U32 R14, R24, 0x4, R8 ;  /* 0x00000004180e7825 */ /* 0x000fc800078e0008 */
[C---:B------:R-:W-:Y:S01]  /*08b0*/  IMAD.WIDE.U32 R16, R26.reuse, 0x4, R12 ;  /* 0x000000041a107825 */ /* 0x040fe200078e000c */
[----:B---3--:R0:W-:Y:S04]  /*08c0*/  STG.E desc[UR18][R14.64], R25 ;  /* 0x000000190e007986 */ /* 0x0081e8000c101912 */
[----:B-1----:R-:W3:Y:S01]  /*08d0*/  LDG.E R27, desc[UR18][R16.64] ;  /* 0x00000012101b7981 */ /* 0x002ee2000c1e1900 */
[C---:B------:R-:W-:Y:S02]  /*08e0*/  IMAD.IADD R24, R26.reuse, 0x1, R4 ;  /* 0x000000011a187824 */ /* 0x040fe400078e0204 */
[----:B------:R-:W-:-:S04]  /*08f0*/  IMAD.WIDE.U32 R18, R26, 0x4, R8 ;  /* 0x000000041a127825 */ /* 0x000fc800078e0008 */
[C---:B------:R-:W-:Y:S01]  /*0900*/  IMAD.WIDE.U32 R20, R24.reuse, 0x4, R12 ;  /* 0x0000000418147825 */ /* 0x040fe200078e000c */
[C---:B------:R-:W-:Y:S01]  /*0910*/  IADD3 R26, PT, PT, R24.reuse, R4, RZ ;  /* 0x00000004181a7210 */ /* 0x040fe20007ffe0ff */
[----:B---3--:R1:W-:Y:S04]  /*0920*/  STG.E desc[UR18][R18.64], R27 ;  /* 0x0000001b12007986 */ /* 0x0083e8000c101912 */
[----:B--2---:R-:W2:Y:S01]  /*0930*/  LDG.E R29, desc[UR18][R20.64] ;  /* 0x00000012141d7981 */ /* 0x004ea2000c1e1900 */
[----:B------:R-:W-:-:S04]  /*0940*/  IMAD.WIDE.U32 R6, R24, 0x4, R8 ;  /* 0x0000000418067825 */ /* 0x000fc800078e0008 */
[C---:B------:R-:W-:Y:S01]  /*0950*/  IMAD.WIDE.U32 R22, R26.reuse, 0x4, R12 ;  /* 0x000000041a167825 */ /* 0x040fe200078e000c */
[----:B--2---:R2:W-:Y:S04]  /*0960*/  STG.E desc[UR18][R6.64], R29 ;  /* 0x0000001d06007986 */ /* 0x0045e8000c101912 */
[----:B0-----:R-:W3:Y:S01]  /*0970*/  LDG.E R25, desc[UR18][R22.64] ;  /* 0x0000001216197981 */ /* 0x001ee2000c1e1900 */
[C---:B------:R-:W-:Y:S02]  /*0980*/  IMAD.IADD R24, R26.reuse, 0x1, R4 ;  /* 0x000000011a187824 */ /* 0x040fe400078e0204 */
[----:B------:R-:W-:-:S04]  /*0990*/  IMAD.WIDE.U32 R14, R26, 0x4, R8 ;  /* 0x000000041a0e7825 */ /* 0x000fc800078e0008 */
[C---:B------:R-:W-:Y:S01]  /*09a0*/  IMAD.WIDE.U32 R16, R24.reuse, 0x4, R12 ;  /* 0x0000000418107825 */ /* 0x040fe200078e000c */
[C---:B------:R-:W-:Y:S01]  /*09b0*/  IADD3 R26, PT, PT, R24.reuse, R4, RZ ;  /* 0x00000004181a7210 */ /* 0x040fe20007ffe0ff */
[----:B---3--:R0:W-:Y:S04]  /*09c0*/  STG.E desc[UR18][R14.64], R25 ;  /* 0x000000190e007986 */ /* 0x0081e8000c101912 */
[----:B-1----:R-:W3:Y:S01]  /*09d0*/  LDG.E R27, desc[UR18][R16.64] ;  /* 0x00000012101b7981 */ /* 0x002ee2000c1e1900 */
[----:B------:R-:W-:-:S04]  /*09e0*/  IMAD.WIDE.U32 R18, R24, 0x4, R8 ;  /* 0x0000000418127825 */ /* 0x000fc800078e0008 */
[C---:B------:R-:W-:Y:S01]  /*09f0*/  IMAD.WIDE.U32 R20, R26.reuse, 0x4, R12 ;  /* 0x000000041a147825 */ /* 0x040fe200078e000c */
[----:B---3--:R1:W-:Y:S04]  /*0a00*/  STG.E desc[UR18][R18.64], R27 ;  /* 0x0000001b12007986 */ /* 0x0083e8000c101912 */
[----:B--2---:R-:W2:Y:S01]  /*0a10*/  LDG.E R29, desc[UR18][R20.64] ;  /* 0x00000012141d7981 */ /* 0x004ea2000c1e1900 */
        /* <DEDUP_REMOVED lines=23> */
[C---:B-1----:R-:W-:Y:S01]  /*0b90*/  IADD3 R27, PT, PT, R24.reuse, R4, RZ ;  /* 0x00000004181b7210 */ /* 0x042fe20007ffe0ff */
[----:B---3--:R0:W-:Y:S04]  /*0ba0*/  STG.E desc[UR18][R14.64], R25 ;  /* 0x000000190e007986 */ /* 0x0081e8000c101912 */
[----:B------:R-:W3:Y:S01]  /*0bb0*/  LDG.E R17, desc[UR18][R16.64] ;  /* 0x0000001210117981 */ /* 0x000ee2000c1e1900 */
[----:B------:R-:W-:-:S04]  /*0bc0*/  IMAD.WIDE.U32 R18, R24, 0x4, R8 ;  /* 0x0000000418127825 */ /* 0x000fc800078e0008 */
[C---:B------:R-:W-:Y:S01]  /*0bd0*/  IMAD.WIDE.U32 R20, R27.reuse, 0x4, R12 ;  /* 0x000000041b147825 */ /* 0x040fe200078e000c */
[----:B---3--:R1:W-:Y:S05]  /*0be0*/  STG.E desc[UR18][R18.64], R17 ;  /* 0x0000001112007986 */ /* 0x0083ea000c101912 */
[----:B------:R-:W3:Y:S01]  /*0bf0*/  LDG.E R21, desc[UR18][R20.64] ;  /* 0x0000001214157981 */ /* 0x000ee2000c1e1900 */
[C---:B--2---:R-:W-:Y:S02]  /*0c00*/  IMAD.IADD R29, R27.reuse, 0x1, R4 ;  /* 0x000000011b1d7824 */ /* 0x044fe400078e0204 */
[----:B------:R-:W-:-:S04]  /*0c10*/  IMAD.WIDE.U32 R6, R27, 0x4, R8 ;  /* 0x000000041b067825 */ /* 0x000fc800078e0008 */
[C---:B------:R-:W-:Y:S01]  /*0c20*/  IMAD.WIDE.U32 R22, R29.reuse, 0x4, R12 ;  /* 0x000000041d167825 */ /* 0x040fe200078e000c */
[----:B---3--:R1:W-:Y:S05]  /*0c30*/  STG.E desc[UR18][R6.64], R21 ;  /* 0x0000001506007986 */ /* 0x0083ea000c101912 */
[----:B------:R-:W2:Y:S01]  /*0c40*/  LDG.E R23, desc[UR18][R22.64] ;  /* 0x0000001216177981 */ /* 0x000ea2000c1e1900 */
[----:B0-----:R-:W-:Y:S01]  /*0c50*/  IMAD.WIDE.U32 R14, R29, 0x4, R8 ;  /* 0x000000041d0e7825 */ /* 0x001fe200078e0008 */
[----:B------:R-:W-:-:S04]  /*0c60*/  IADD3 R5, PT, PT, R5, 0x10, RZ ;  /* 0x0000001005057810 */ /* 0x000fc80007ffe0ff */
[----:B------:R-:W-:Y:S01]  /*0c70*/  ISETP.NE.AND P0, PT, R5, UR9, PT ;  /* 0x0000000905007c0c */ /* 0x000fe2000bf05270 */
[----:B--2---:R1:W-:-:S12]  /*0c80*/  STG.E desc[UR18][R14.64], R23 ;  /* 0x000000170e007986 */ /* 0x0043d8000c101912 */
[----:B------:R-:W-:Y:S05]  /*0c90*/  @P0 BRA `(.L_x_8) ;  /* 0xfffffff800b40947 */ /* 0x000fea000383ffff */
[----:B------:R-:W-:-:S07]  /*0ca0*/  IMAD.U32 R4, RZ, RZ, UR9 ;  /* 0x00000009ff047e24 */ /* 0x000fce000f8e00ff */
.L_x_7:
[----:B------:R-:W-:-:S09]  /*0cb0*/  UISETP.NE.AND UP2, UPT, UR6, URZ, UPT ;  /* 0x000000ff0600728c */ /* 0x000fd2000bf45270 */
[----:B------:R-:W-:Y:S05]  /*0cc0*/  BRA.U !UP2, `(.L_x_9) ;  /* 0x000000050a687547 */ /* 0x000fea000b800000 */
[----:B------:R-:W-:Y:S01]  /*0cd0*/  UISETP.NE.AND UP2, UPT, UR7, URZ, UPT ;  /* 0x000000ff0700728c */ /* 0x000fe2000bf45270 */
[----:B------:R-:W-:Y:S10]  /*0ce0*/  BRA.U !UP0, `(.L_x_10) ;  /* 0x0000000108a87547 */ /* 0x000ff4000b800000 */
[----:B------:R-:W1:Y:S02]  /*0cf0*/  LDC R5, c[0x0][0x388] ;  /* 0x0000e200ff057b82 */ /* 0x000e640000000800 */
[----:B-1----:R-:W-:-:S04]  /*0d00*/  IMAD R15, R4, R5, UR4 ;  /* 0x00000004040f7e24 */ /* 0x002fc8000f8e0205 */
[----:B------:R-:W-:-:S05]  /*0d10*/  IMAD.WIDE.U32 R6, R15, 0x4, R12 ;  /* 0x000000040f067825 */ /* 0x000fca00078e000c */
[----:B------:R-:W2:Y:S01]  /*0d20*/  LDG.E R25, desc[UR18][R6.64] ;  /* 0x0000001206197981 */ /* 0x000ea2000c1e1900 */
[C---:B------:R-:W-:Y:S01]  /*0d30*/  IADD3 R19, PT, PT, R15.reuse, R5, RZ ;  /* 0x000000050f137210 */ /* 0x040fe20007ffe0ff */
        /* <DEDUP_REMOVED lines=22> */
[C---:B--2---:R-:W-:Y:S01]  /*0ea0*/  IADD3 R29, PT, PT, R24.reuse, R5, RZ ;  /* 0x00000005181d7210 */ /* 0x044fe20007ffe0ff */
[----:B---3--:R1:W-:Y:S04]  /*0eb0*/  STG.E desc[UR18][R18.64], R27 ;  /* 0x0000001b12007986 */ /* 0x0083e8000c101912 */
[----:B------:R-:W2:Y:S01]  /*0ec0*/  LDG.E R21, desc[UR18][R20.64] ;  /* 0x0000001214157981 */ /* 0x000ea2000c1e1900 */
[----:B------:R-:W-:-:S04]  /*0ed0*/  IMAD.WIDE.U32 R6, R24, 0x4, R8 ;  /* 0x0000000418067825 */ /* 0x000fc800078e0008 */
[C---:B------:R-:W-:Y:S01]  /*0ee0*/  IMAD.WIDE.U32 R22, R29.reuse, 0x4, R12 ;  /* 0x000000041d167825 */ /* 0x040fe200078e000c */
[----:B--2---:R2:W-:Y:S05]  /*0ef0*/  STG.E desc[UR18][R6.64], R21 ;  /* 0x0000001506007986 */ /* 0x0045ea000c101912 */
[----:B------:R-:W3:Y:S01]  /*0f00*/  LDG.E R23, desc[UR18][R22.64] ;  /* 0x0000001216177981 */ /* 0x000ee2000c1e1900 */
[C---:B------:R-:W-:Y:S02]  /*0f10*/  IMAD.IADD R5, R29.reuse, 0x1, R5 ;  /* 0x000000011d057824 */ /* 0x040fe400078e0205 */
[----:B0-----:R-:W-:-:S04]  /*0f20*/  IMAD.WIDE.U32 R14, R29, 0x4, R8 ;  /* 0x000000041d0e7825 */ /* 0x001fc800078e0008 */
[C---:B------:R-:W-:Y:S01]  /*0f30*/  IMAD.WIDE.U32 R16, R5.reuse, 0x4, R12 ;  /* 0x0000000405107825 */ /* 0x040fe200078e000c */
[----:B---3--:R2:W-:Y:S05]  /*0f40*/  STG.E desc[UR18][R14.64], R23 ;  /* 0x000000170e007986 */ /* 0x0085ea000c101912 */
[----:B------:R-:W3:Y:S01]  /*0f50*/  LDG.E R17, desc[UR18][R16.64] ;  /* 0x0000001210117981 */ /* 0x000ee2000c1e1900 */
[----:B-1----:R-:W-:Y:S01]  /*0f60*/  IMAD.WIDE.U32 R18, R5, 0x4, R8 ;  /* 0x0000000405127825 */ /* 0x002fe200078e0008 */
[----:B------:R-:W-:-:S04]  /*0f70*/  IADD3 R4, PT, PT, R4, 0x8, RZ ;  /* 0x0000000804047810 */ /* 0x000fc80007ffe0ff */
[----:B---3--:R2:W-:Y:S03]  /*0f80*/  STG.E desc[UR18][R18.64], R17 ;  /* 0x0000001112007986 */ /* 0x0085e6000c101912 */
.L_x_10:
[----:B------:R-:W-:Y:S05]  /*0f90*/  BRA.U !UP2, `(.L_x_9) ;  /* 0x000000010ab47547 */ /* 0x000fea000b800000 */
[----:B------:R-:W-:Y:S01]  /*0fa0*/  UISETP.NE.AND UP2, UPT, UR5, URZ, UPT ;  /* 0x000000ff0500728c */ /* 0x000fe2000bf45270 */
[----:B------:R-:W-:Y:S10]  /*0fb0*/  BRA.U !UP1, `(.L_x_11) ;  /* 0x0000000109587547 */ /* 0x000ff4000b800000 */
[----:B-12---:R-:W0:Y:S02]  /*0fc0*/  LDC R23, c[0x0][0x388] ;  /* 0x0000e200ff177b82 */ /* 0x006e240000000800 */
[----:B0-----:R-:W-:-:S04]  /*0fd0*/  IMAD R15, R4, R23, UR4 ;  /* 0x00000004040f7e24 */ /* 0x001fc8000f8e0217 */
[----:B------:R-:W-:-:S05]  /*0fe0*/  IMAD.WIDE.U32 R6, R15, 0x4, R12 ;  /* 0x000000040f067825 */ /* 0x000fca00078e000c */
[----:B------:R-:W2:Y:S01]  /*0ff0*/  LDG.E R5, desc[UR18][R6.64] ;  /* 0x0000001206057981 */ /* 0x000ea2000c1e1900 */
[C---:B------:R-:W-:Y:S01]  /*1000*/  IADD3 R19, PT, PT, R15.reuse, R23, RZ ;  /* 0x000000170f137210 */ /* 0x040fe20007ffe0ff */
[----:B------:R-:W-:-:S04]  /*1010*/  IMAD.WIDE.U32 R14, R15, 0x4, R8 ;  /* 0x000000040f0e7825 */ /* 0x000fc800078e0008 */
[C---:B------:R-:W-:Y:S01]  /*1020*/  IMAD.WIDE.U32 R16, R19.reuse, 0x4, R12 ;  /* 0x0000000413107825 */ /* 0x040fe200078e000c */
[----:B--2---:R0:W-:Y:S05]  /*1030*/  STG.E desc[UR18][R14.64], R5 ;  /* 0x000000050e007986 */ /* 0x0041ea000c101912 */
        /* <DEDUP_REMOVED lines=9> */
[----:B--2---:R3:W-:Y:S05]  /*10d0*/  STG.E desc[UR18][R6.64], R21 ;  /* 0x0000001506007986 */ /* 0x0047ea000c101912 */
[----:B------:R-:W2:Y:S01]  /*10e0*/  LDG.E R23, desc[UR18][R22.64] ;  /* 0x0000001216177981 */ /* 0x000ea2000c1e1900 */
[----:B0-----:R-:W-:Y:S01]  /*10f0*/  IMAD.WIDE.U32 R14, R27, 0x4, R8 ;  /* 0x000000041b0e7825 */ /* 0x001fe200078e0008 */
[----:B------:R-:W-:-:S04]  /*1100*/  IADD3 R4, PT, PT, R4, 0x4, RZ ;  /* 0x0000000404047810 */ /* 0x000fc80007ffe0ff */
[----:B--2---:R3:W-:Y:S03]  /*1110*/  STG.E desc[UR18][R14.64], R23 ;  /* 0x000000170e007986 */ /* 0x0047e6000c101912 */
.L_x_11:
[----:B------:R-:W-:Y:S05]  /*1120*/  BRA.U !UP2, `(.L_x_9) ;  /* 0x000000010a507547 */ /* 0x000fea000b800000 */
[----:B-123--:R-:W0:Y:S02]  /*1130*/  LDC R14, c[0x0][0x388] ;  /* 0x0000e200ff0e7b82 */ /* 0x00ee240000000800 */
[----:B0-----:R-:W-:-:S04]  /*1140*/  IMAD R15, R4, R14, UR4 ;  /* 0x00000004040f7e24 */ /* 0x001fc8000f8e020e */
[----:B------:R-:W-:-:S06]  /*1150*/  IMAD.WIDE.U32 R4, R15, 0x4, R12 ;  /* 0x000000040f047825 */ /* 0x000fcc00078e000c */
[----:B------:R-:W2:Y:S01]  /*1160*/  LDG.E R5, desc[UR18][R4.64] ;  /* 0x0000001204057981 */ /* 0x000ea2000c1e1900 */
[----:B------:R-:W-:Y:S01]  /*1170*/  IMAD.WIDE.U32 R6, R15, 0x4, R8 ;  /* 0x000000040f067825 */ /* 0x000fe200078e0008 */
[----:B------:R-:W-:-:S04]  /*1180*/  UISETP.NE.AND UP2, UPT, UR5, 0x1, UPT ;  /* 0x000000010500788c */ /* 0x000fc8000bf45270 */
[----:B--2---:R0:W-:Y:S05]  /*1190*/  STG.E desc[UR18][R6.64], R5 ;  /* 0x0000000506007986 */ /* 0x0041ea000c101912 */
[----:B------:R-:W-:Y:S05]  /*11a0*/  BRA.U !UP2, `(.L_x_9) ;  /* 0x000000010a307547 */ /* 0x000fea000b800000 */
[----:B------:R-:W-:-:S04]  /*11b0*/  IMAD.IADD R15, R15, 0x1, R14 ;  /* 0x000000010f0f7824 */ /* 0x000fc800078e020e */
[----:B0-----:R-:W-:-:S06]  /*11c0*/  IMAD.WIDE.U32 R4, R15, 0x4, R12 ;  /* 0x000000040f047825 */ /* 0x001fcc00078e000c */
[----:B------:R-:W2:Y:S01]  /*11d0*/  LDG.E R5, desc[UR18][R4.64] ;  /* 0x0000001204057981 */ /* 0x000ea2000c1e1900 */
[----:B------:R-:W-:Y:S01]  /*11e0*/  IMAD.WIDE.U32 R6, R15, 0x4, R8 ;  /* 0x000000040f067825 */ /* 0x000fe200078e0008 */
[----:B------:R-:W-:-:S04]  /*11f0*/  UISETP.NE.AND UP2, UPT, UR5, 0x2, UPT ;  /* 0x000000020500788c */ /* 0x000fc8000bf45270 */
[----:B--2---:R4:W-:Y:S05]  /*1200*/  STG.E desc[UR18][R6.64], R5 ;  /* 0x0000000506007986 */ /* 0x0049ea000c101912 */
[----:B------:R-:W-:Y:S05]  /*1210*/  BRA.U !UP2, `(.L_x_9) ;  /* 0x000000010a147547 */ /* 0x000fea000b800000 */
[----:B----4-:R-:W-:-:S05]  /*1220*/  IADD3 R7, PT, PT, R15, R14, RZ ;  /* 0x0000000e0f077210 */ /* 0x010fca0007ffe0ff */
[----:B------:R-:W-:-:S06]  /*1230*/  IMAD.WIDE.U32 R4, R7, 0x4, R12 ;  /* 0x0000000407047825 */ /* 0x000fcc00078e000c */
[----:B------:R-:W2:Y:S01]  /*1240*/  LDG.E R5, desc[UR18][R4.64] ;  /* 0x0000001204057981 */ /* 0x000ea2000c1e1900 */
[----:B------:R-:W-:-:S05]  /*1250*/  IMAD.WIDE.U32 R6, R7, 0x4, R8 ;  /* 0x0000000407067825 */ /* 0x000fca00078e0008 */
[----:B--2---:R0:W-:Y:S02]  /*1260*/  STG.E desc[UR18][R6.64], R5 ;  /* 0x0000000506007986 */ /* 0x0041e4000c101912 */
.L_x_9:
[----:B------:R-:W5:Y:S01]  /*1270*/  LDC R22, c[0x0][0x388] ;  /* 0x0000e200ff167b82 */ /* 0x000f620000000800 */
[----:B------:R-:W-:-:S06]  /*1280*/  UIADD3 UR4, UPT, UPT, UR4, 0x1, URZ ;  /* 0x0000000104047890 */ /* 0x000fcc000fffe0ff */
[----:B-----5:R-:W-:-:S13]  /*1290*/  ISETP.NE.AND P0, PT, R22, UR4, PT ;  /* 0x0000000416007c0c */ /* 0x020fda000bf05270 */
[----:B------:R-:W-:Y:S05]  /*12a0*/  @P0 BRA `(.L_x_12) ;  /* 0xfffffff400180947 */ /* 0x000fea000383ffff */
.L_x_6:
[----:B------:R-:W-:Y:S05]  /*12b0*/  @!P1 BRA `(.L_x_13) ;  /* 0x0000002000789947 */ /* 0x000fea0003800000 */
[C---:B0---4-:R-:W-:Y:S01]  /*12c0*/  LOP3.LUT R5, R22.reuse, 0xf, RZ, 0xc0, !PT ;  /* 0x0000000f16057812 */ /* 0x051fe200078ec0ff */
[----:B------:R-:W-:Y:S01]  /*12d0*/  UMOV UR4, URZ ;  /* 0x000000ff00047c82 */ /* 0x000fe20008000000 */
[C---:B-123--:R-:W-:Y:S02]  /*12e0*/  LOP3.LUT R6, R22.reuse, 0x7, RZ, 0xc0, !PT ;  /* 0x0000000716067812 */ /* 0x04efe400078ec0ff */
[C---:B------:R-:W-:Y:S01]  /*12f0*/  IADD3 R4, PT, PT, R22.reuse, -0x1, RZ ;  /* 0xffffffff16047810 */ /* 0x040fe20007ffe0ff */
[----:B------:R-:W-:Y:S01]  /*1300*/  VIADD R23, R5, 0xffffffff ;  /* 0xffffffff05177836 */ /* 0x000fe20000000000 */
[C---:B------:R-:W-:Y:S02]  /*1310*/  LOP3.LUT R7, R22.reuse, 0x7ffffff0, RZ, 0xc0, !PT ;  /* 0x7ffffff016077812 */ /* 0x040fe400078ec0ff */
[----:B------:R-:W-:Y:S02]  /*1320*/  LOP3.LUT R22, R22, 0x3, RZ, 0xc0, !PT ;  /* 0x0000000316167812 */ /* 0x000fe400078ec0ff */
[----:B------:R-:W-:-:S07]  /*1330*/  IADD3 R24, PT, PT, R6, -0x1, RZ ;  /* 0xffffffff06187810 */ /* 0x000fce0007ffe0ff */
.L_x_42:
[----:B0---4-:R-:W0:Y:S01]  /*1340*/  LDC R15, c[0x0][0x388] ;  /* 0x0000e200ff0f7b82 */ /* 0x011e220000000800 */
[----:B------:R-:W-:Y:S02]  /*1350*/  UISETP.NE.AND UP0, UPT, UR4, URZ, UPT ;  /* 0x000000ff0400728c */ /* 0x000fe4000bf05270 */
[----:B0-----:R-:W-:-:S04]  /*1360*/  IMAD R15, R15, UR4, RZ ;  /* 0x000000040f0f7c24 */ /* 0x001fc8000f8e02ff */
[----:B------:R-:W-:-:S03]  /*1370*/  IMAD.WIDE.U32 R14, R15, 0x4, R8 ;  /* 0x000000040f0e7825 */ /* 0x000fc600078e0008 */
[----:B-123--:R-:W-:Y:S05]  /*1380*/  BRA.U !UP0, `(.L_x_14) ;  /* 0x00000011087c7547 */ /* 0x00efea000b800000 */
[----:B------:R-:W-:-:S05]  /*1390*/  UMOV UR5, URZ ;  /* 0x000000ff00057c82 */ /* 0x000fca0008000000 */
.L_x_25:
[----:B0-----:R-:W0:Y:S01]  /*13a0*/  LDC R17, c[0x0][0x388] ;  /* 0x0000e200ff117b82 */ /* 0x001e220000000800 */
[----:B------:R-:W-:Y:S01]  /*13b0*/  ISETP.GE.U32.AND P0, PT, R4, 0xf, PT ;  /* 0x0000000f0400780c */ /* 0x000fe20003f06070 */
[----:B------:R-:W-:Y:S02]  /*13c0*/  HFMA2 R27, -RZ, RZ, 0, 0 ;  /* 0x00000000ff1b7431 */ /* 0x000fe400000001ff */
[----:B------:R-:W-:Y:S02]  /*13d0*/  IMAD.MOV.U32 R25, RZ, RZ, RZ ;  /* 0x000000ffff197224 */ /* 0x000fe400078e00ff */
[----:B0-----:R-:W-:Y:S01]  /*13e0*/  IMAD R17, R17, UR5, RZ ;  /* 0x0000000511117c24 */ /* 0x001fe2000f8e02ff */
[----:B------:R-:W-:-:S03]  /*13f0*/  UIADD3 UR5, UPT, UPT, UR5, 0x1, URZ ;  /* 0x0000000105057890 */ /* 0x000fc6000fffe0ff */
[----:B------:R-:W-:Y:S01]  /*1400*/  IMAD.WIDE.U32 R16, R17, 0x4, R8 ;  /* 0x0000000411107825 */ /* 0x000fe200078e0008 */
[----:B------:R-:W-:-:S03]  /*1410*/  UISETP.NE.AND UP0, UPT, UR5, UR4, UPT ;  /* 0x000000040500728c */ /* 0x000fc6000bf05270 */
[----:B-1234-:R-:W-:Y:S08]  /*1420*/  @!P0 BRA `(.L_x_15) ;  /* 0x0000000000e08947 */ /* 0x01eff00003800000 */
[----:B------:R-:W-:Y:S02]  /*1430*/  MOV R27, RZ ;  /* 0x000000ff001b7202 */ /* 0x000fe40000000f00 */
[----:B------:R-:W-:-:S07]  /*1440*/  MOV R25, RZ ;  /* 0x000000ff00197202 */ /* 0x000fce0000000f00 */
.L_x_16:
[----:B------:R-:W-:-:S04]  /*1450*/  IMAD.WIDE.U32 R20, R27, 0x4, R16 ;  /* 0x000000041b147825 */ /* 0x000fc800078e0010 */
[----:B------:R-:W-:Y:S01]  /*1460*/  IMAD.WIDE.U32 R18, R27, 0x4, R14 ;  /* 0x000000041b127825 */ /* 0x000fe200078e000e */
[----:B------:R-:W2:Y:S04]  /*1470*/  LDG.E R26, desc[UR18][R20.64] ;  /* 0x00000012141a7981 */ /* 0x000ea8000c1e1900 */
[----:B------:R-:W2:Y:S04]  /*1480*/  LDG.E R28, desc[UR18][R18.64] ;  /* 0x00000012121c7981 */ /* 0x000ea8000c1e1900 */
[----:B------:R-:W3:Y:S01]  /*1490*/  LDG.E R29, desc[UR18][R20.64+0x3c] ;  /* 0x00003c12141d7981 */ /* 0x000ee2000c1e1900 */
[----:B--2---:R-:W-:-:S03]  /*14a0*/  FFMA R26, R26, R28, R25 ;  /* 0x0000001c1a1a7223 */ /* 0x004fc60000000019 */
[----:B------:R-:W2:Y:S04]  /*14b0*/  LDG.E R25, desc[UR18][R20.64+0x4] ;  /* 0x0000041214197981 */ /* 0x000ea8000c1e1900 */
[----:B------:R-:W2:Y:S02]  /*14c0*/  LDG.E R28, desc[UR18][R18.64+0x4] ;  /* 0x00000412121c7981 */ /* 0x000ea4000c1e1900 */
[----:B--2---:R-:W-:Y:S02]  /*14d0*/  FFMA R25, R25, R28, R26 ;  /* 0x0000001c19197223 */ /* 0x004fe4000000001a */
[----:B------:R-:W2:Y:S04]  /*14e0*/  LDG.E R26, desc[UR18][R20.64+0x8] ;  /* 0x00000812141a7981 */ /* 0x000ea8000c1e1900 */
[----:B------:R-:W2:Y:S02]  /*14f0*/  LDG.E R28, desc[UR18][R18.64+0x8] ;  /* 0x00000812121c7981 */ /* 0x000ea4000c1e1900 */
[----:B--2---:R-:W-:-:S02]  /*1500*/  FFMA R25, R26, R28, R25 ;  /* 0x0000001c1a197223 */ /* 0x004fc40000000019 */
        /* <DEDUP_REMOVED lines=31> */
[----:B------:R-:W2:Y:S01]  /*1700*/  LDG.E R28, desc[UR18][R18.64+0x34] ;  /* 0x00003412121c7981 */ /* 0x000ea2000c1e1900 */
[----:B------:R-:W-:-:S05]  /*1710*/  VIADD R27, R27, 0x10 ;  /* 0x000000101b1b7836 */ /* 0x000fca0000000000 */
[----:B------:R-:W-:Y:S01]  /*1720*/  ISETP.NE.AND P1, PT, R27, R7, PT ;  /* 0x000000071b00720c */ /* 0x000fe20003f25270 */
[----:B--2---:R-:W-:Y:S02]  /*1730*/  FFMA R26, R25, R28, R26 ;  /* 0x0000001c191a7223 */ /* 0x004fe4000000001a */
[----:B------:R-:W2:Y:S04]  /*1740*/  LDG.E R25, desc[UR18][R20.64+0x38] ;  /* 0x0000381214197981 */ /* 0x000ea8000c1e1900 */
[----:B------:R-:W2:Y:S04]  /*1750*/  LDG.E R28, desc[UR18][R18.64+0x38] ;  /* 0x00003812121c7981 */ /* 0x000ea8000c1e1900 */
[----:B------:R-:W3:Y:S01]  /*1760*/  LDG.E R18, desc[UR18][R18.64+0x3c] ;  /* 0x00003c1212127981 */ /* 0x000ee2000c1e1900 */
[----:B--2---:R-:W-:-:S04]  /*1770*/  FFMA R25, R25, R28, R26 ;  /* 0x0000001c19197223 */ /* 0x004fc8000000001a */
[----:B---3--:R-:W-:Y:S01]  /*1780*/  FFMA R25, R29, R18, R25 ;  /* 0x000000121d197223 */ /* 0x008fe20000000019 */
[----:B------:R-:W-:Y:S06]  /*1790*/  @P1 BRA `(.L_x_16) ;  /* 0xfffffffc002c1947 */ /* 0x000fec000383ffff */
[----:B------:R-:W-:-:S07]  /*17a0*/  MOV R27, R7 ;  /* 0x00000007001b7202 */ /* 0x000fce0000000f00 */
.L_x_15:
[----:B------:R-:W-:-:S13]  /*17b0*/  ISETP.NE.AND P1, PT, R5, RZ, PT ;  /* 0x000000ff0500720c */ /* 0x000fda0003f25270 */
[----:B------:R-:W-:Y:S05]  /*17c0*/  @!P1 BRA `(.L_x_17) ;  /* 0x0000000400009947 */ /* 0x000fea0003800000 */
[----:B------:R-:W-:Y:S02]  /*17d0*/  ISETP.GE.U32.AND P2, PT, R23, 0x7, PT ;  /* 0x000000071700780c */ /* 0x000fe40003f46070 */
[----:B------:R-:W-:-:S11]  /*17e0*/  ISETP.NE.AND P3, PT, R6, RZ, PT ;  /* 0x000000ff0600720c */ /* 0x000fd60003f65270 */
[----:B------:R-:W-:Y:S05]  /*17f0*/  @!P2 BRA `(.L_x_18) ;  /* 0x00000000006ca947 */ /* 0x000fea0003800000 */
        /* <DEDUP_REMOVED lines=22> */
[----:B------:R-:W2:Y:S04]  /*1960*/  LDG.E R28, desc[UR18][R18.64+0x18] ;  /* 0x00001812121c7981 */ /* 0x000ea8000c1e1900 */
[----:B------:R-:W3:Y:S01]  /*1970*/  LDG.E R18, desc[UR18][R18.64+0x1c] ;  /* 0x00001c1212127981 */ /* 0x000ee2000c1e1900 */
[----:B------:R-:W-:Y:S01]  /*1980*/  IADD3 R27, PT, PT, R27, 0x8, RZ ;  /* 0x000000081b1b7810 */ /* 0x000fe20007ffe0ff */
[----:B--2---:R-:W-:-:S04]  /*1990*/  FFMA R25, R25, R28, R26 ;  /* 0x0000001c19197223 */ /* 0x004fc8000000001a */
[----:B---3--:R-:W-:-:S07]  /*19a0*/  FFMA R25, R29, R18, R25 ;  /* 0x000000121d197223 */ /* 0x008fce0000000019 */
.L_x_18:
        /* <DEDUP_REMOVED lines=14> */
[----:B------:R-:W2:Y:S04]  /*1a90*/  LDG.E R28, desc[UR18][R18.64+0x8] ;  /* 0x00000812121c7981 */ /* 0x000ea8000c1e1900 */
[----:B------:R-:W3:Y:S01]  /*1aa0*/  LDG.E R18, desc[UR18][R18.64+0xc] ;  /* 0x00000c1212127981 */ /* 0x000ee2000c1e1900 */
[----:B------:R-:W-:-:S02]  /*1ab0*/  VIADD R27, R27, 0x4 ;  /* 0x000000041b1b7836 */ /* 0x000fc40000000000 */
[----:B--2---:R-:W-:-:S04]  /*1ac0*/  FFMA R25, R25, R28, R26 ;  /* 0x0000001c19197223 */ /* 0x004fc8000000001a */
[----:B---3--:R-:W-:-:S07]  /*1ad0*/  FFMA R25, R29, R18, R25 ;  /* 0x000000121d197223 */ /* 0x008fce0000000019 */
.L_x_19:
[----:B------:R-:W-:Y:S05]  /*1ae0*/  @!P3 BRA `(.L_x_17) ;  /* 0x000000000038b947 */ /* 0x000fea0003800000 */
[----:B------:R-:W-:-:S04]  /*1af0*/  IMAD.WIDE.U32 R18, R27, 0x4, R16 ;  /* 0x000000041b127825 */ /* 0x000fc800078e0010 */
[----:B------:R-:W-:Y:S01]  /*1b00*/  IMAD.WIDE.U32 R20, R27, 0x4, R14 ;  /* 0x000000041b147825 */ /* 0x000fe200078e000e */
[----:B------:R-:W2:Y:S04]  /*1b10*/  LDG.E R26, desc[UR18][R18.64] ;  /* 0x00000012121a7981 */ /* 0x000ea8000c1e1900 */
[----:B------:R-:W2:Y:S01]  /*1b20*/  LDG.E R27, desc[UR18][R20.64] ;  /* 0x00000012141b7981 */ /* 0x000ea2000c1e1900 */
[----:B------:R-:W-:Y:S01]  /*1b30*/  ISETP.NE.AND P2, PT, R22, 0x1, PT ;  /* 0x000000011600780c */ /* 0x000fe20003f45270 */
[----:B--2---:R-:W-:-:S12]  /*1b40*/  FFMA R25, R26, R27, R25 ;  /* 0x0000001b1a197223 */ /* 0x004fd80000000019 */
[----:B------:R-:W-:Y:S05]  /*1b50*/  @!P2 BRA `(.L_x_17) ;  /* 0x00000000001ca947 */ /* 0x000fea0003800000 */
[----:B------:R-:W-:Y:S01]  /*1b60*/  ISETP.NE.AND P2, PT, R22, 0x2, PT ;  /* 0x000000021600780c */ /* 0x000fe20003f45270 */
[----:B------:R-:W2:Y:S04]  /*1b70*/  LDG.E R26, desc[UR18][R18.64+0x4] ;  /* 0x00000412121a7981 */ /* 0x000ea8000c1e1900 */
[----:B------:R-:W2:Y:S08]  /*1b80*/  LDG.E R27, desc[UR18][R20.64+0x4] ;  /* 0x00000412141b7981 */ /* 0x000eb0000c1e1900 */
[----:B------:R-:W3:Y:S04]  /*1b90*/  @P2 LDG.E R28, desc[UR18][R18.64+0x8] ;  /* 0x00000812121c2981 */ /* 0x000ee8000c1e1900 */
[----:B------:R-:W3:Y:S01]  /*1ba0*/  @P2 LDG.E R29, desc[UR18][R20.64+0x8] ;  /* 0x00000812141d2981 */ /* 0x000ee2000c1e1900 */
[----:B--2---:R-:W-:-:S04]  /*1bb0*/  FFMA R25, R26, R27, R25 ;  /* 0x0000001b1a197223 */ /* 0x004fc80000000019 */
[----:B---3--:R-:W-:-:S07]  /*1bc0*/  @P2 FFMA R25, R28, R29, R25 ;  /* 0x0000001d1c192223 */ /* 0x008fce0000000019 */
.L_x_17:
[----:B------:R-:W-:Y:S01]  /*1bd0*/  HFMA2 R27, -RZ, RZ, 0, 0 ;  /* 0x00000000ff1b7431 */ /* 0x000fe200000001ff */
[----:B------:R-:W-:Y:S06]  /*1be0*/  @!P0 BRA `(.L_x_20) ;  /* 0x00000004001c8947 */ /* 0x000fec0003800000 */
[----:B------:R-:W-:-:S07]  /*1bf0*/  MOV R27, RZ ;  /* 0x000000ff001b7202 */ /* 0x000fce0000000f00 */
.L_x_21:
[----:B------:R-:W-:-:S04]  /*1c00*/  IMAD.WIDE.U32 R20, R27, 0x4, R16 ;  /* 0x000000041b147825 */ /* 0x000fc800078e0010 */
[----:B0-----:R-:W-:Y:S01]  /*1c10*/  IMAD.WIDE.U32 R18, R27, 0x4, R14 ;  /* 0x000000041b127825 */ /* 0x001fe200078e000e */
[----:B------:R-:W2:Y:S04]  /*1c20*/  LDG.E R26, desc[UR18][R20.64] ;  /* 0x00000012141a7981 */ /* 0x000ea8000c1e1900 */
[----:B------:R-:W2:Y:S04]  /*1c30*/  LDG.E R29, desc[UR18][R18.64] ;  /* 0x00000012121d7981 */ /* 0x000ea8000c1e1900 */
[----:B------:R-:W3:Y:S01]  /*1c40*/  LDG.E R28, desc[UR18][R18.64+0x4] ;  /* 0x00000412121c7981 */ /* 0x000ee2000c1e1900 */
[----:B--2---:R-:W-:-:S05]  /*1c50*/  FFMA R29, R26, -R25, R29 ;  /* 0x800000191a1d7223 */ /* 0x004fca000000001d */
[----:B------:R0:W-:Y:S04]  /*1c60*/  STG.E desc[UR18][R18.64], R29 ;  /* 0x0000001d12007986 */ /* 0x0001e8000c101912 */
[----:B------:R-:W3:Y:S04]  /*1c70*/  LDG.E R26, desc[UR18][R20.64+0x4] ;  /* 0x00000412141a7981 */ /* 0x000ee8000c1e1900 */
[----:B0-----:R-:W2:Y:S01]  /*1c80*/  LDG.E R29, desc[UR18][R18.64+0x8] ;  /* 0x00000812121d7981 */ /* 0x001ea2000c1e1900 */
[----:B---3--:R-:W-:-:S05]  /*1c90*/  FFMA R26, R26, -R25, R28 ;  /* 0x800000191a1a7223 */ /* 0x008fca000000001c */
[----:B------:R0:W-:Y:S04]  /*1ca0*/  STG.E desc[UR18][R18.64+0x4], R26 ;  /* 0x0000041a12007986 */ /* 0x0001e8000c101912 */
[----:B------:R-:W2:Y:S02]  /*1cb0*/  LDG.E R28, desc[UR18][R20.64+0x8] ;  /* 0x00000812141c7981 */ /* 0x000ea4000c1e1900 */
[-C--:B--2---:R-:W-:Y:S02]  /*1cc0*/  FFMA R28, R28, -R25.reuse, R29 ;  /* 0x800000191c1c7223 */ /* 0x084fe4000000001d */
[----:B------:R-:W2:Y:S04]  /*1cd0*/  LDG.E R29, desc[UR18][R18.64+0xc] ;  /* 0x00000c12121d7981 */ /* 0x000ea8000c1e1900 */
[----:B------:R-:W-:Y:S04]  /*1ce0*/  STG.E desc[UR18][R18.64+0x8], R28 ;  /* 0x0000081c12007986 */ /* 0x000fe8000c101912 */
[----:B0-----:R-:W2:Y:S02]  /*1cf0*/  LDG.E R26, desc[UR18][R20.64+0xc] ;  /* 0x00000c12141a7981 */ /* 0x001ea4000c1e1900 */
[----:B--2---:R-:W-:-:S05]  /*1d00*/  FFMA R29, R26, -R25, R29 ;  /* 0x800000191a1d7223 */ /* 0x004fca000000001d */
[----:B------:R0:W-:Y:S04]  /*1d10*/  STG.E desc[UR18][R18.64+0xc], R29 ;  /* 0x00000c1d12007986 */ /* 0x0001e8000c101912 */
[----:B------:R-:W2:Y:S04]  /*1d20*/  LDG.E R26, desc[UR18][R20.64+0x10] ;  /* 0x00001012141a7981 */ /* 0x000ea8000c1e1900 */
[----:B0-----:R-:W2:Y:S02]  /*1d30*/  LDG.E R29, desc[UR18][R18.64+0x10] ;  /* 0x00001012121d7981 */ /* 0x001ea4000c1e1900 */
[----:B--2---:R-:W-:-:S02]  /*1d40*/  FFMA R26, R26, -R25, R29 ;  /* 0x800000191a1a7223 */ /* 0x004fc4000000001d */
[----:B------:R-:W2:Y:S04]  /*1d50*/  LDG.E R29, desc[UR18][R18.64+0x14] ;  /* 0x00001412121d7981 */ /* 0x000ea8000c1e1900 */
[----:B------:R0:W-:Y:S04]  /*1d60*/  STG.E desc[UR18][R18.64+0x10], R26 ;  /* 0x0000101a12007986 */ /* 0x0001e8000c101912 */
[----:B0-----:R-:W2:Y:S02]  /*1d70*/  LDG.E R26, desc[UR18][R20.64+0x14] ;  /* 0x00001412141a7981 */ /* 0x001ea4000c1e1900 */
[----:B--2---:R-:W-:-:S02]  /*1d80*/  FFMA R28, R26, -R25, R29 ;  /* 0x800000191a1c7223 */ /* 0x004fc4000000001d */
[----:B------:R-:W2:Y:S04]  /*1d90*/  LDG.E R29, desc[UR18][R18.64+0x18] ;  /* 0x00001812121d7981 */ /* 0x000ea8000c1e1900 */
[----:B------:R-:W-:Y:S04]  /*1da0*/  STG.E desc[UR18][R18.64+0x14], R28 ;  /* 0x0000141c12007986 */ /* 0x000fe8000c101912 */
[----:B------:R-:W2:Y:S02]  /*1db0*/  LDG.E R26, desc[UR18][R20.64+0x18] ;  /* 0x00001812141a7981 */ /* 0x000ea4000c1e1900 */
        /* <DEDUP_REMOVED lines=34> */
[----:B------:R0:W-:Y:S04]  /*1fe0*/  STG.E desc[UR18][R18.64+0x38], R28 ;  /* 0x0000381c12007986 */ /* 0x0001e8000c101912 */
[----:B------:R-:W2:Y:S01]  /*1ff0*/  LDG.E R26, desc[UR18][R20.64+0x3c] ;  /* 0x00003c12141a7981 */ /* 0x000ea2000c1e1900 */
[----:B------:R-:W-:-:S05]  /*2000*/  VIADD R27, R27, 0x10 ;  /* 0x000000101b1b7836 */ /* 0x000fca0000000000 */
[----:B------:R-:W-:Y:S01]  /*2010*/  ISETP.NE.AND P0, PT, R27, R7, PT ;  /* 0x000000071b00720c */ /* 0x000fe20003f05270 */
[----:B--2---:R-:W-:-:S05]  /*2020*/  FFMA R29, R26, -R25, R29 ;  /* 0x800000191a1d7223 */ /* 0x004fca000000001d */
[----:B------:R0:W-:Y:S07]  /*2030*/  STG.E desc[UR18][R18.64+0x3c], R29 ;  /* 0x00003c1d12007986 */ /* 0x0001ee000c101912 */
[----:B------:R-:W-:Y:S05]  /*2040*/  @P0 BRA `(.L_x_21) ;  /* 0xfffffff800ec0947 */ /* 0x000fea000383ffff */
[----:B------:R-:W-:-:S07]  /*2050*/  MOV R27, R7 ;  /* 0x00000007001b7202 */ /* 0x000fce0000000f00 */
.L_x_20:
[----:B------:R-:W-:Y:S05]  /*2060*/  @!P1 BRA `(.L_x_22) ;  /* 0x0000000400409947 */ /* 0x000fea0003800000 */
[----:B------:R-:W-:Y:S02]  /*2070*/  ISETP.GE.U32.AND P0, PT, R23, 0x7, PT ;  /* 0x000000071700780c */ /* 0x000fe40003f06070 */
[----:B------:R-:W-:-:S11]  /*2080*/  ISETP.NE.AND P1, PT, R6, RZ, PT ;  /* 0x000000ff0600720c */ /* 0x000fd60003f25270 */
[----:B------:R-:W-:Y:S05]  /*2090*/  @!P0 BRA `(.L_x_23) ;  /* 0x00000000008c8947 */ /* 0x000fea0003800000 */
        /* <DEDUP_REMOVED lines=31> */
[----:B0-----:R-:W2:Y:S01]  /*2290*/  LDG.E R29, desc[UR18][R18.64+0x1c] ;  /* 0x00001c12121d7981 */ /* 0x001ea2000c1e1900 */
[----:B------:R-:W-:Y:S01]  /*22a0*/  IADD3 R27, PT, PT, R27, 0x8, RZ ;  /* 0x000000081b1b7810 */ /* 0x000fe20007ffe0ff */
[----:B--2---:R-:W-:-:S05]  /*22b0*/  FFMA R26, R26, -R25, R29 ;  /* 0x800000191a1a7223 */ /* 0x004fca000000001d */
[----:B------:R1:W-:Y:S02]  /*22c0*/  STG.E desc[UR18][R18.64+0x1c], R26 ;  /* 0x00001c1a12007986 */ /* 0x0003e4000c101912 */
.L_x_23:
[----:B------:R-:W-:Y:S05]  /*22d0*/  @!P1 BRA `(.L_x_22) ;  /* 0x0000000000a49947 */ /* 0x000fea0003800000 */
[----:B------:R-:W-:Y:S02]  /*22e0*/  ISETP.GE.U32.AND P0, PT, R24, 0x3, PT ;  /* 0x000000031800780c */ /* 0x000fe40003f06070 */
[----:B------:R-:W-:-:S11]  /*22f0*/  ISETP.NE.AND P1, PT, R22, RZ, PT ;  /* 0x000000ff1600720c */ /* 0x000fd60003f25270 */
[----:B------:R-:W-:Y:S05]  /*2300*/  @!P0 BRA `(.L_x_24) ;  /* 0x00000000004c8947 */ /* 0x000fea0003800000 */
[----:B01----:R-:W-:-:S04]  /*2310*/  IMAD.WIDE.U32 R18, R27, 0x4, R16 ;  /* 0x000000041b127825 */ /* 0x003fc800078e0010 */
[----:B------:R-:W-:Y:S01]  /*2320*/  IMAD.WIDE.U32 R20, R27, 0x4, R14 ;  /* 0x000000041b147825 */ /* 0x000fe200078e000e */
        /* <DEDUP_REMOVED lines=10> */
[----:B--2---:R-:W-:Y:S02]  /*23d0*/  FFMA R28, R28, -R25, R29 ;  /* 0x800000191c1c7223 */ /* 0x004fe4000000001d */
[----:B------:R-:W2:Y:S04]  /*23e0*/  LDG.E R29, desc[UR18][R20.64+0xc] ;  /* 0x00000c12141d7981 */ /* 0x000ea8000c1e1900 */
[----:B------:R3:W-:Y:S04]  /*23f0*/  STG.E desc[UR18][R20.64+0x8], R28 ;  /* 0x0000081c14007986 */ /* 0x0007e8000c101912 */
[----:B0-----:R-:W2:Y:S01]  /*2400*/  LDG.E R26, desc[UR18][R18.64+0xc] ;  /* 0x00000c12121a7981 */ /* 0x001ea2000c1e1900 */
[----:B------:R-:W-:-:S02]  /*2410*/  VIADD R27, R27, 0x4 ;  /* 0x000000041b1b7836 */ /* 0x000fc40000000000 */
[----:B--2---:R-:W-:-:S05]  /*2420*/  FFMA R29, R26, -R25, R29 ;  /* 0x800000191a1d7223 */ /* 0x004fca000000001d */
[----:B------:R3:W-:Y:S02]  /*2430*/  STG.E desc[UR18][R20.64+0xc], R29 ;  /* 0x00000c1d14007986 */ /* 0x0007e4000c101912 */
.L_x_24:
[----:B------:R-:W-:Y:S05]  /*2440*/  @!P1 BRA `(.L_x_22) ;  /* 0x0000000000489947 */ /* 0x000fea0003800000 */
[----:B------:R-:W-:-:S04]  /*2450*/  IMAD.WIDE.U32 R16, R27, 0x4, R16 ;  /* 0x000000041b107825 */ /* 0x000fc800078e0010 */
[----:B01----:R-:W-:Y:S01]  /*2460*/  IMAD.WIDE.U32 R18, R27, 0x4, R14 ;  /* 0x000000041b127825 */ /* 0x003fe200078e000e */
[----:B---3--:R-:W2:Y:S04]  /*2470*/  LDG.E R20, desc[UR18][R16.64] ;  /* 0x0000001210147981 */ /* 0x008ea8000c1e1900 */
[----:B------:R-:W2:Y:S01]  /*2480*/  LDG.E R21, desc[UR18][R18.64] ;  /* 0x0000001212157981 */ /* 0x000ea2000c1e1900 */
[----:B------:R-:W-:Y:S01]  /*2490*/  ISETP.NE.AND P0, PT, R22, 0x1, PT ;  /* 0x000000011600780c */ /* 0x000fe20003f05270 */
[----:B--2---:R-:W-:-:S05]  /*24a0*/  FFMA R21, R20, -R25, R21 ;  /* 0x8000001914157223 */ /* 0x004fca0000000015 */
[----:B------:R2:W-:Y:S07]  /*24b0*/  STG.E desc[UR18][R18.64], R21 ;  /* 0x0000001512007986 */ /* 0x0005ee000c101912 */
[----:B------:R-:W-:Y:S05]  /*24c0*/  @!P0 BRA `(.L_x_22) ;  /* 0x0000000000288947 */ /* 0x000fea0003800000 */
[----:B------:R-:W3:Y:S04]  /*24d0*/  LDG.E R20, desc[UR18][R16.64+0x4] ;  /* 0x0000041210147981 */ /* 0x000ee8000c1e1900 */
[----:B--2---:R-:W3:Y:S01]  /*24e0*/  LDG.E R21, desc[UR18][R18.64+0x4] ;  /* 0x0000041212157981 */ /* 0x004ee2000c1e1900 */
[----:B------:R-:W-:Y:S01]  /*24f0*/  ISETP.NE.AND P0, PT, R22, 0x2, PT ;  /* 0x000000021600780c */ /* 0x000fe20003f05270 */
[----:B---3--:R-:W-:-:S05]  /*2500*/  FFMA R21, R20, -R25, R21 ;  /* 0x8000001914157223 */ /* 0x008fca0000000015 */
[----:B------:R4:W-:Y:S07]  /*2510*/  STG.E desc[UR18][R18.64+0x4], R21 ;  /* 0x0000041512007986 */ /* 0x0009ee000c101912 */
[----:B------:R-:W-:Y:S05]  /*2520*/  @!P0 BRA `(.L_x_22) ;  /* 0x0000000000108947 */ /* 0x000fea0003800000 */
[----:B------:R-:W2:Y:S04]  /*2530*/  LDG.E R16, desc[UR18][R16.64+0x8] ;  /* 0x0000081210107981 */ /* 0x000ea8000c1e1900 */
[----:B----4-:R-:W2:Y:S02]  /*2540*/  LDG.E R21, desc[UR18][R18.64+0x8] ;  /* 0x0000081212157981 */ /* 0x010ea4000c1e1900 */
[----:B--2---:R-:W-:-:S05]  /*2550*/  FFMA R21, R16, -R25, R21 ;  /* 0x8000001910157223 */ /* 0x004fca0000000015 */
[----:B------:R0:W-:Y:S02]  /*2560*/  STG.E desc[UR18][R18.64+0x8], R21 ;  /* 0x0000081512007986 */ /* 0x0001e4000c101912 */
.L_x_22:
[----:B------:R-:W-:Y:S05]  /*2570*/  BRA.U UP0, `(.L_x_25) ;  /* 0xffffffed00887547 */ /* 0x000fea000b83ffff */
.L_x_14:
[----:B------:R-:W-:Y:S02]  /*2580*/  ISETP.GE.U32.AND P3, PT, R4, 0xf, PT ;  /* 0x0000000f0400780c */ /* 0x000fe40003f66070 */
[----:B012-4-:R-:W-:-:S11]  /*2590*/  CS2R R18, SRZ ;  /* 0x0000000000127805 */ /* 0x017fd6000001ff00 */
[----:B------:R-:W-:Y:S05]  /*25a0*/  @!P3 BRA `(.L_x_26) ;  /* 0x000000000098b947 */ /* 0x000fea0003800000 */
[----:B------:R-:W-:-:S07]  /*25b0*/  CS2R R18, SRZ ;  /* 0x0000000000127805 */ /* 0x000fce000001ff00 */
.L_x_27:
[----:B------:R-:W-:-:S05]  /*25c0*/  IMAD.WIDE.U32 R16, R19, 0x4, R14 ;  /* 0x0000000413107825 */ /* 0x000fca00078e000e */
[----:B------:R-:W2:Y:S04]  /*25d0*/  LDG.E R25, desc[UR18][R16.64] ;  /* 0x0000001210197981 */ /* 0x000ea8000c1e1900 */
[----:B------:R-:W4:Y:S04]  /*25e0*/  LDG.E R26, desc[UR18][R16.64+0x4] ;  /* 0x00000412101a7981 */ /* 0x000f28000c1e1900 */
[----:B---3--:R-:W3:Y:S04]  /*25f0*/  LDG.E R21, desc[UR18][R16.64+0x8] ;  /* 0x0000081210157981 */ /* 0x008ee8000c1e1900 */
[----:B------:R-:W5:Y:S04]  /*2600*/  LDG.E R20, desc[UR18][R16.64+0xc] ;  /* 0x00000c1210147981 */ /* 0x000f68000c1e1900 */
[----:B------:R-:W5:Y:S01]  /*2610*/  LDG.E R29, desc[UR18][R16.64+0x3c] ;  /* 0x00003c12101d7981 */ /* 0x000f62000c1e1900 */
[----:B--2---:R-:W-:-:S03]  /*2620*/  FFMA R25, R25, R25, R18 ;  /* 0x0000001919197223 */ /* 0x004fc60000000012 */
[----:B------:R-:W2:Y:S01]  /*2630*/  LDG.E R18, desc[UR18][R16.64+0x10] ;  /* 0x0000101210127981 */ /* 0x000ea2000c1e1900 */
[----:B----4-:R-:W-:-:S03]  /*2640*/  FFMA R26, R26, R26, R25 ;  /* 0x0000001a1a1a7223 */ /* 0x010fc60000000019 */
[----:B------:R-:W4:Y:S01]  /*2650*/  LDG.E R25, desc[UR18][R16.64+0x14] ;  /* 0x0000141210197981 */ /* 0x000f22000c1e1900 */
[----:B---3--:R-:W-:-:S03]  /*2660*/  FFMA R27, R21, R21, R26 ;  /* 0x00000015151b7223 */ /* 0x008fc6000000001a */
[----:B------:R-:W3:Y:S01]  /*2670*/  LDG.E R21, desc[UR18][R16.64+0x18] ;  /* 0x0000181210157981 */ /* 0x000ee2000c1e1900 */
[----:B-----5:R-:W-:-:S03]  /*2680*/  FFMA R27, R20, R20, R27 ;  /* 0x00000014141b7223 */ /* 0x020fc6000000001b */
        /* <DEDUP_REMOVED lines=15> */
[----:B------:R-:W-:Y:S01]  /*2780*/  IADD3 R19, PT, PT, R19, 0x10, RZ ;  /* 0x0000001013137810 */ /* 0x000fe20007ffe0ff */
[----:B-----5:R-:W-:-:S03]  /*2790*/  FFMA R27, R20, R20, R27 ;  /* 0x00000014141b7223 */ /* 0x020fc6000000001b */
[----:B------:R-:W-:Y:S01]  /*27a0*/  ISETP.NE.AND P0, PT, R19, R7, PT ;  /* 0x000000071300720c */ /* 0x000fe20003f05270 */
[----:B--2---:R-:W-:-:S04]  /*27b0*/  FFMA R18, R18, R18, R27 ;  /* 0x0000001212127223 */ /* 0x004fc8000000001b */
[----:B----4-:R-:W-:-:S04]  /*27c0*/  FFMA R18, R25, R25, R18 ;  /* 0x0000001919127223 */ /* 0x010fc80000000012 */
[----:B---3--:R-:W-:-:S04]  /*27d0*/  FFMA R18, R21, R21, R18 ;  /* 0x0000001515127223 */ /* 0x008fc80000000012 */
[----:B------:R-:W-:Y:S01]  /*27e0*/  FFMA R18, R29, R29, R18 ;  /* 0x0000001d1d127223 */ /* 0x000fe20000000012 */
[----:B------:R-:W-:Y:S06]  /*27f0*/  @P0 BRA `(.L_x_27) ;  /* 0xfffffffc00700947 */ /* 0x000fec000383ffff */
[----:B------:R-:W-:-:S07]  /*2800*/  MOV R19, R7 ;  /* 0x0000000700137202 */ /* 0x000fce0000000f00 */
.L_x_26:
[----:B------:R-:W-:-:S13]  /*2810*/  ISETP.NE.AND P0, PT, R5, RZ, PT ;  /* 0x000000ff0500720c */ /* 0x000fda0003f05270 */
[----:B------:R-:W-:Y:S05]  /*2820*/  @!P0 BRA `(.L_x_28) ;  /* 0x0000000000b88947 */ /* 0x000fea0003800000 */
[----:B------:R-:W-:Y:S02]  /*2830*/  ISETP.GE.U32.AND P0, PT, R23, 0x7, PT ;  /* 0x000000071700780c */ /* 0x000fe40003f06070 */
[----:B------:R-:W-:-:S11]  /*2840*/  ISETP.NE.AND P1, PT, R6, RZ, PT ;  /* 0x000000ff0600720c */ /* 0x000fd60003f25270 */
[----:B------:R-:W-:Y:S05]  /*2850*/  @!P0 BRA `(.L_x_29) ;  /* 0x0000000000488947 */ /* 0x000fea0003800000 */
        /* <DEDUP_REMOVED lines=12> */
[----:B-----5:R-:W-:Y:S01]  /*2920*/  FFMA R27, R20, R20, R27 ;  /* 0x00000014141b7223 */ /* 0x020fe2000000001b */
[----:B------:R-:W-:-:S03]  /*2930*/  VIADD R19, R19, 0x8 ;  /* 0x0000000813137836 */ /* 0x000fc60000000000 */
[----:B--2---:R-:W-:-:S04]  /*2940*/  FFMA R18, R18, R18, R27 ;  /* 0x0000001212127223 */ /* 0x004fc8000000001b */
[----:B----4-:R-:W-:-:S04]  /*2950*/  FFMA R18, R25, R25, R18 ;  /* 0x0000001919127223 */ /* 0x010fc80000000012 */
[----:B---3--:R-:W-:-:S04]  /*2960*/  FFMA R18, R21, R21, R18 ;  /* 0x0000001515127223 */ /* 0x008fc80000000012 */
[----:B------:R-:W-:-:S07]  /*2970*/  FFMA R18, R29, R29, R18 ;  /* 0x0000001d1d127223 */ /* 0x000fce0000000012 */
.L_x_29:
[----:B------:R-:W-:Y:S05]  /*2980*/  @!P1 BRA `(.L_x_28) ;  /* 0x0000000000609947 */ /* 0x000fea0003800000 */
[----:B------:R-:W-:Y:S02]  /*2990*/  ISETP.GE.U32.AND P0, PT, R24, 0x3, PT ;  /* 0x000000031800780c */ /* 0x000fe40003f06070 */
[----:B------:R-:W-:-:S11]  /*29a0*/  ISETP.NE.AND P1, PT, R22, RZ, PT ;  /* 0x000000ff1600720c */ /* 0x000fd60003f25270 */
[----:B------:R-:W-:Y:S05]  /*29b0*/  @!P0 BRA `(.L_x_30) ;  /* 0x0000000000288947 */ /* 0x000fea0003800000 */
[----:B------:R-:W-:-:S05]  /*29c0*/  IMAD.WIDE.U32 R16, R19, 0x4, R14 ;  /* 0x0000000413107825 */ /* 0x000fca00078e000e */
[----:B---3--:R-:W2:Y:S04]  /*29d0*/  LDG.E R21, desc[UR18][R16.64] ;  /* 0x0000001210157981 */ /* 0x008ea8000c1e1900 */
[----:B------:R-:W3:Y:S04]  /*29e0*/  LDG.E R25, desc[UR18][R16.64+0x4] ;  /* 0x0000041210197981 */ /* 0x000ee8000c1e1900 */
[----:B------:R-:W4:Y:S04]  /*29f0*/  LDG.E R27, desc[UR18][R16.64+0x8] ;  /* 0x00000812101b7981 */ /* 0x000f28000c1e1900 */
[----:B------:R-:W5:Y:S01]  /*2a00*/  LDG.E R29, desc[UR18][R16.64+0xc] ;  /* 0x00000c12101d7981 */ /* 0x000f62000c1e1900 */
[----:B------:R-:W-:Y:S01]  /*2a10*/  IADD3 R19, PT, PT, R19, 0x4, RZ ;  /* 0x0000000413137810 */ /* 0x000fe20007ffe0ff */
[----:B--2---:R-:W-:-:S04]  /*2a20*/  FFMA R18, R21, R21, R18 ;  /* 0x0000001515127223 */ /* 0x004fc80000000012 */
[----:B---3--:R-:W-:-:S04]  /*2a30*/  FFMA R18, R25, R25, R18 ;  /* 0x0000001919127223 */ /* 0x008fc80000000012 */
[----:B----4-:R-:W-:-:S04]  /*2a40*/  FFMA R18, R27, R27, R18 ;  /* 0x0000001b1b127223 */ /* 0x010fc80000000012 */
[----:B-----5:R-:W-:-:S07]  /*2a50*/  FFMA R18, R29, R29, R18 ;  /* 0x0000001d1d127223 */ /* 0x020fce0000000012 */
.L_x_30:
[----:B------:R-:W-:Y:S05]  /*2a60*/  @!P1 BRA `(.L_x_28) ;  /* 0x0000000000289947 */ /* 0x000fea0003800000 */
[----:B------:R-:W-:-:S05]  /*2a70*/  IMAD.WIDE.U32 R16, R19, 0x4, R14 ;  /* 0x0000000413107825 */ /* 0x000fca00078e000e */
[----:B------:R-:W2:Y:S01]  /*2a80*/  LDG.E R19, desc[UR18][R16.64] ;  /* 0x0000001210137981 */ /* 0x000ea2000c1e1900 */
[----:B------:R-:W-:Y:S01]  /*2a90*/  ISETP.NE.AND P0, PT, R22, 0x1, PT ;  /* 0x000000011600780c */ /* 0x000fe20003f05270 */
[----:B--2---:R-:W-:-:S12]  /*2aa0*/  FFMA R18, R19, R19, R18 ;  /* 0x0000001313127223 */ /* 0x004fd80000000012 */
[----:B------:R-:W-:Y:S05]  /*2ab0*/  @!P0 BRA `(.L_x_28) ;  /* 0x0000000000148947 */ /* 0x000fea0003800000 */
[----:B------:R-:W-:Y:S01]  /*2ac0*/  ISETP.NE.AND P0, PT, R22, 0x2, PT ;  /* 0x000000021600780c */ /* 0x000fe20003f05270 */
[----:B------:R-:W2:-:S12]  /*2ad0*/  LDG.E R19, desc[UR18][R16.64+0x4] ;  /* 0x0000041210137981 */ /* 0x000e98000c1e1900 */
[----:B---3--:R-:W3:Y:S01]  /*2ae0*/  @P0 LDG.E R21, desc[UR18][R16.64+0x8] ;  /* 0x0000081210150981 */ /* 0x008ee2000c1e1900 */
[----:B--2---:R-:W-:-:S04]  /*2af0*/  FFMA R18, R19, R19, R18 ;  /* 0x0000001313127223 */ /* 0x004fc80000000012 */
[----:B---3--:R-:W-:-:S07]  /*2b00*/  @P0 FFMA R18, R21, R21, R18 ;  /* 0x0000001515120223 */ /* 0x008fce0000000012 */
.L_x_28:
[----:B------:R-:W-:Y:S01]  /*2b10*/  IADD3 R16, PT, PT, R18, -0xd000000, RZ ;  /* 0xf300000012107810 */ /* 0x000fe20007ffe0ff */
[----:B------:R0:W1:Y:S01]  /*2b20*/  MUFU.RSQ R19, R18 ;  /* 0x0000001200137308 */ /* 0x0000620000001400 */
[----:B------:R-:W-:Y:S02]  /*2b30*/  BSSY.RECONVERGENT B0, `(.L_x_31) ;  /* 0x000000c000007945 */ /* 0x000fe40003800200 */
[----:B------:R-:W-:-:S13]  /*2b40*/  ISETP.GT.U32.AND P0, PT, R16, 0x727fffff, PT ;  /* 0x727fffff1000780c */ /* 0x000fda0003f04070 */
[----:B0-----:R-:W-:Y:S05]  /*2b50*/  @!P0 BRA `(.L_x_32) ;  /* 0x0000000000148947 */ /* 0x001fea0003800000 */
[----:B------:R-:W-:Y:S01]  /*2b60*/  IMAD.MOV.U32 R16, RZ, RZ, R18 ;  /* 0x000000ffff107224 */ /* 0x000fe200078e0012 */
[----:B------:R-:W-:-:S07]  /*2b70*/  MOV R25, 0x2b90 ;  /* 0x00002b9000197802 */ /* 0x000fce0000000f00 */
[----:B-1-3--:R-:W-:Y:S05]  /*2b80*/  CALL.REL.NOINC `($__internal_1_$__cuda_sm20_sqrt_rn_f32_slowpath) ;  /* 0x0000004000987944 */ /* 0x00afea0003c00000 */
[----:B------:R-:W-:Y:S01]  /*2b90*/  MOV R16, R18 ;  /* 0x0000001200107202 */ /* 0x000fe20000000f00 */
[----:B------:R-:W-:Y:S06]  /*2ba0*/  BRA `(.L_x_33) ;  /* 0x0000000000107947 */ /* 0x000fec0003800000 */
.L_x_32:
[C---:B-1----:R-:W-:Y:S01]  /*2bb0*/  FMUL.FTZ R17, R19.reuse, R18 ;  /* 0x0000001213117220 */ /* 0x042fe20000410000 */
[----:B------:R-:W-:-:S03]  /*2bc0*/  FMUL.FTZ R19, R19, 0.5 ;  /* 0x3f00000013137820 */ /* 0x000fc60000410000 */
[----:B------:R-:W-:-:S04]  /*2bd0*/  FFMA R16, -R17, R17, R18 ;  /* 0x0000001111107223 */ /* 0x000fc80000000112 */
[----:B------:R-:W-:-:S07]  /*2be0*/  FFMA R16, R16, R19, R17 ;  /* 0x0000001310107223 */ /* 0x000fce0000000011 */
.L_x_33:
[----:B------:R-:W-:Y:S05]  /*2bf0*/  BSYNC.RECONVERGENT B0 ;  /* 0x0000000000007941 */ /* 0x000fea0003800200 */
.L_x_31:
[----:B------:R-:W-:Y:S01]  /*2c00*/  IADD3 R17, PT, PT, R16, 0x1800000, RZ ;  /* 0x0180000010117810 */ /* 0x000fe20007ffe0ff */
[----:B------:R-:W-:Y:S03]  /*2c10*/  BSSY.RECONVERGENT B0, `(.L_x_34) ;  /* 0x000000c000007945 */ /* 0x000fe60003800200 */
[----:B------:R-:W-:-:S04]  /*2c20*/  LOP3.LUT R17, R17, 0x7f800000, RZ, 0xc0, !PT ;  /* 0x7f80000011117812 */ /* 0x000fc800078ec0ff */
[----:B------:R-:W-:-:S13]  /*2c30*/  ISETP.GT.U32.AND P0, PT, R17, 0x1ffffff, PT ;  /* 0x01ffffff1100780c */ /* 0x000fda0003f04070 */
[----:B------:R-:W-:Y:S05]  /*2c40*/  @P0 BRA `(.L_x_35) ;  /* 0x0000000000100947 */ /* 0x000fea0003800000 */
[----:B------:R-:W-:-:S07]  /*2c50*/  MOV R18, 0x2c70 ;  /* 0x00002c7000127802 */ /* 0x000fce0000000f00 */
[----:B---3--:R-:W-:Y:S05]  /*2c60*/  CALL.REL.NOINC `($__internal_0_$__cuda_sm20_rcp_rn_f32_slowpath) ;  /* 0x0000003c008c7944 */ /* 0x008fea0003c00000 */
[----:B------:R-:W-:Y:S01]  /*2c70*/  IMAD.MOV.U32 R18, RZ, RZ, R19 ;  /* 0x000000ffff127224 */ /* 0x000fe200078e0013 */
[----:B------:R-:W-:Y:S06]  /*2c80*/  BRA `(.L_x_36) ;  /* 0x0000000000107947 */ /* 0x000fec0003800000 */
.L_x_35:
[----:B------:R-:W0:Y:S02]  /*2c90*/  MUFU.RCP R17, R16 ;  /* 0x0000001000117308 */ /* 0x000e240000001000 */
[----:B0-----:R-:W-:-:S04]  /*2ca0*/  FFMA R18, R17, R16, -1 ;  /* 0xbf80000011127423 */ /* 0x001fc80000000010 */
[----:B------:R-:W-:-:S04]  /*2cb0*/  FADD.FTZ R18, -R18, -RZ ;  /* 0x800000ff12127221 */ /* 0x000fc80000010100 */
[----:B------:R-:W-:-:S07]  /*2cc0*/  FFMA R18, R17, R18, R17 ;  /* 0x0000001211127223 */ /* 0x000fce0000000011 */
.L_x_36:
[----:B------:R-:W-:Y:S05]  /*2cd0*/  BSYNC.RECONVERGENT B0 ;  /* 0x0000000000007941 */ /* 0x000fea0003800200 */
.L_x_34:
[----:B------:R-:W-:Y:S01]  /*2ce0*/  HFMA2 R19, -RZ, RZ, 0, 0 ;  /* 0x00000000ff137431 */ /* 0x000fe200000001ff */
[----:B------:R-:W-:Y:S06]  /*2cf0*/  @!P3 BRA `(.L_x_37) ;  /* 0x0000000000d8b947 */ /* 0x000fec0003800000 */
[----:B------:R-:W-:-:S07]  /*2d00*/  MOV R19, RZ ;  /* 0x000000ff00137202 */ /* 0x000fce0000000f00 */
.L_x_38:
[----:B0-----:R-:W-:-:S05]  /*2d10*/  IMAD.WIDE.U32 R16, R19, 0x4, R14 ;  /* 0x0000000413107825 */ /* 0x001fca00078e000e */
[----:B---3--:R-:W2:Y:S04]  /*2d20*/  LDG.E R21, desc[UR18][R16.64] ;  /* 0x0000001210157981 */ /* 0x008ea8000c1e1900 */
[----:B------:R-:W3:Y:S04]  /*2d30*/  LDG.E R25, desc[UR18][R16.64+0x4] ;  /* 0x0000041210197981 */ /* 0x000ee8000c1e1900 */
[----:B------:R-:W4:Y:S04]  /*2d40*/  LDG.E R27, desc[UR18][R16.64+0x8] ;  /* 0x00000812101b7981 */ /* 0x000f28000c1e1900 */
[----:B------:R-:W5:Y:S04]  /*2d50*/  LDG.E R26, desc[UR18][R16.64+0x14] ;  /* 0x00001412101a7981 */ /* 0x000f68000c1e1900 */
[----:B------:R-:W5:Y:S04]  /*2d60*/  LDG.E R20, desc[UR18][R16.64+0x10] ;  /* 0x0000101210147981 */ /* 0x000f68000c1e1900 */
[----:B------:R-:W5:Y:S04]  /*2d70*/  LDG.E R28, desc[UR18][R16.64+0x18] ;  /* 0x00001812101c7981 */ /* 0x000f68000c1e1900 */
[----:B------:R-:W5:Y:S01]  /*2d80*/  LDG.E R29, desc[UR18][R16.64+0xc] ;  /* 0x00000c12101d7981 */ /* 0x000f62000c1e1900 */
[-C--:B--2---:R-:W-:Y:S01]  /*2d90*/  FMUL R21, R21, R18.reuse ;  /* 0x0000001215157220 */ /* 0x084fe20000400000 */
[----:B---3--:R-:W-:-:S04]  /*2da0*/  FMUL R25, R25, R18 ;  /* 0x0000001219197220 */ /* 0x008fc80000400000 */
[----:B------:R0:W-:Y:S01]  /*2db0*/  STG.E desc[UR18][R16.64], R21 ;  /* 0x0000001510007986 */ /* 0x0001e2000c101912 */
[----:B----4-:R-:W-:-:S03]  /*2dc0*/  FMUL R27, R27, R18 ;  /* 0x000000121b1b7220 */ /* 0x010fc60000400000 */
[----:B------:R1:W-:Y:S01]  /*2dd0*/  STG.E desc[UR18][R16.64+0x4], R25 ;  /* 0x0000041910007986 */ /* 0x0003e2000c101912 */
[-C--:B-----5:R-:W-:Y:S01]  /*2de0*/  FMUL R20, R20, R18.reuse ;  /* 0x0000001214147220 */ /* 0x0a0fe20000400000 */
[-C--:B0-----:R-:W-:Y:S01]  /*2df0*/  FMUL R21, R26, R18.reuse ;  /* 0x000000121a157220 */ /* 0x081fe20000400000 */
[-C--:B-1----:R-:W-:Y:S01]  /*2e00*/  FMUL R25, R28, R18.reuse ;  /* 0x000000121c197220 */ /* 0x082fe20000400000 */
[----:B------:R0:W-:Y:S01]  /*2e10*/  STG.E desc[UR18][R16.64+0x8], R27 ;  /* 0x0000081b10007986 */ /* 0x0001e2000c101912 */
[----:B------:R-:W-:-:S03]  /*2e20*/  FMUL R29, R29, R18 ;  /* 0x000000121d1d7220 */ /* 0x000fc60000400000 */
[----:B------:R1:W-:Y:S04]  /*2e30*/  STG.E desc[UR18][R16.64+0x14], R21 ;  /* 0x0000141510007986 */ /* 0x0003e8000c101912 */
[----:B------:R2:W-:Y:S04]  /*2e40*/  STG.E desc[UR18][R16.64+0x10], R20 ;  /* 0x0000101410007986 */ /* 0x0005e8000c101912 */
[----:B0-----:R-:W3:Y:S04]  /*2e50*/  LDG.E R27, desc[UR18][R16.64+0x1c] ;  /* 0x00001c12101b7981 */ /* 0x001ee8000c1e1900 */
[----:B-1----:R-:W4:Y:S04]  /*2e60*/  LDG.E R21, desc[UR18][R16.64+0x24] ;  /* 0x0000241210157981 */ /* 0x002f28000c1e1900 */
[----:B------:R0:W-:Y:S04]  /*2e70*/  STG.E desc[UR18][R16.64+0x18], R25 ;  /* 0x0000181910007986 */ /* 0x0001e8000c101912 */
[----:B--2---:R-:W2:Y:S04]  /*2e80*/  LDG.E R20, desc[UR18][R16.64+0x2c] ;  /* 0x00002c1210147981 */ /* 0x004ea8000c1e1900 */
[----:B------:R-:W5:Y:S04]  /*2e90*/  LDG.E R28, desc[UR18][R16.64+0x20] ;  /* 0x00002012101c7981 */ /* 0x000f68000c1e1900 */
[----:B0-----:R-:W5:Y:S04]  /*2ea0*/  LDG.E R25, desc[UR18][R16.64+0x28] ;  /* 0x0000281210197981 */ /* 0x001f68000c1e1900 */
[----:B------:R4:W-:Y:S01]  /*2eb0*/  STG.E desc[UR18][R16.64+0xc], R29 ;  /* 0x00000c1d10007986 */ /* 0x0009e2000c101912 */
[-C--:B---3--:R-:W-:Y:S01]  /*2ec0*/  FMUL R26, R27, R18.reuse ;  /* 0x000000121b1a7220 */ /* 0x088fe20000400000 */
[----:B----4-:R-:W-:-:S04]  /*2ed0*/  FMUL R29, R21, R18 ;  /* 0x00000012151d7220 */ /* 0x010fc80000400000 */
[----:B------:R0:W-:Y:S01]  /*2ee0*/  STG.E desc[UR18][R16.64+0x1c], R26 ;  /* 0x00001c1a10007986 */ /* 0x0001e2000c101912 */
[-C--:B--2---:R-:W-:Y:S01]  /*2ef0*/  FMUL R20, R20, R18.reuse ;  /* 0x0000001214147220 */ /* 0x084fe20000400000 */
[-C--:B-----5:R-:W-:Y:S01]  /*2f00*/  FMUL R21, R25, R18.reuse ;  /* 0x0000001219157220 */ /* 0x0a0fe20000400000 */
[----:B------:R-:W-:-:S03]  /*2f10*/  FMUL R27, R28, R18 ;  /* 0x000000121c1b7220 */ /* 0x000fc60000400000 */
[----:B------:R-:W-:Y:S04]  /*2f20*/  STG.E desc[UR18][R16.64+0x2c], R20 ;  /* 0x00002c1410007986 */ /* 0x000fe8000c101912 */
[----:B------:R1:W-:Y:S04]  /*2f30*/  STG.E desc[UR18][R16.64+0x28], R21 ;  /* 0x0000281510007986 */ /* 0x0003e8000c101912 */
[----:B0-----:R-:W2:Y:S04]  /*2f40*/  LDG.E R26, desc[UR18][R16.64+0x34] ;  /* 0x00003412101a7981 */ /* 0x001ea8000c1e1900 */
[----:B------:R-:W3:Y:S04]  /*2f50*/  LDG.E R28, desc[UR18][R16.64+0x30] ;  /* 0x00003012101c7981 */ /* 0x000ee8000c1e1900 */
[----:B-1----:R-:W4:Y:S04]  /*2f60*/  LDG.E R21, desc[UR18][R16.64+0x38] ;  /* 0x0000381210157981 */ /* 0x002f28000c1e1900 */
[----:B------:R-:W5:Y:S04]  /*2f70*/  LDG.E R20, desc[UR18][R16.64+0x3c] ;  /* 0x00003c1210147981 */ /* 0x000f68000c1e1900 */
[----:B------:R2:W-:Y:S04]  /*2f80*/  STG.E desc[UR18][R16.64+0x20], R27 ;  /* 0x0000201b10007986 */ /* 0x0005e8000c101912 */
[----:B------:R4:W-:Y:S01]  /*2f90*/  STG.E desc[UR18][R16.64+0x24], R29 ;  /* 0x0000241d10007986 */ /* 0x0009e2000c101912 */
[----:B------:R-:W-:-:S05]  /*2fa0*/  VIADD R19, R19, 0x10 ;  /* 0x0000001013137836 */ /* 0x000fca0000000000 */
[----:B------:R-:W-:Y:S01]  /*2fb0*/  ISETP.NE.AND P0, PT, R19, R7, PT ;  /* 0x000000071300720c */ /* 0x000fe20003f05270 */
[-C--:B--2---:R-:W-:Y:S01]  /*2fc0*/  FMUL R27, R26, R18.reuse ;  /* 0x000000121a1b7220 */ /* 0x084fe20000400000 */
[-C--:B---3--:R-:W-:Y:S01]  /*2fd0*/  FMUL R25, R28, R18.reuse ;  /* 0x000000121c197220 */ /* 0x088fe20000400000 */
[-C--:B----4-:R-:W-:Y:S01]  /*2fe0*/  FMUL R29, R21, R18.reuse ;  /* 0x00000012151d7220 */ /* 0x090fe20000400000 */
[----:B-----5:R-:W-:-:S03]  /*2ff0*/  FMUL R26, R20, R18 ;  /* 0x00000012141a7220 */ /* 0x020fc60000400000 */
[----:B------:R0:W-:Y:S04]  /*3000*/  STG.E desc[UR18][R16.64+0x30], R25 ;  /* 0x0000301910007986 */ /* 0x0001e8000c101912 */
[----:B------:R0:W-:Y:S04]  /*3010*/  STG.E desc[UR18][R16.64+0x34], R27 ;  /* 0x0000341b10007986 */ /* 0x0001e8000c101912 */
[----:B------:R0:W-:Y:S04]  /*3020*/  STG.E desc[UR18][R16.64+0x38], R29 ;  /* 0x0000381d10007986 */ /* 0x0001e8000c101912 */
[----:B------:R0:W-:Y:S01]  /*3030*/  STG.E desc[UR18][R16.64+0x3c], R26 ;  /* 0x00003c1a10007986 */ /* 0x0001e2000c101912 */
[----:B------:R-:W-:Y:S05]  /*3040*/  @P0 BRA `(.L_x_38) ;  /* 0xfffffffc00300947 */ /* 0x000fea000383ffff */
[----:B------:R-:W-:-:S07]  /*3050*/  MOV R19, R7 ;  /* 0x0000000700137202 */ /* 0x000fce0000000f00 */
.L_x_37:
[----:B------:R-:W-:-:S13]  /*3060*/  ISETP.NE.AND P0, PT, R5, RZ, PT ;  /* 0x000000ff0500720c */ /* 0x000fda0003f05270 */
[----:B------:R-:W-:Y:S05]  /*3070*/  @!P0 BRA `(.L_x_39) ;  /* 0x0000000000f88947 */ /* 0x000fea0003800000 */
[----:B------:R-:W-:Y:S02]  /*3080*/  ISETP.GE.U32.AND P0, PT, R23, 0x7, PT ;  /* 0x000000071700780c */ /* 0x000fe40003f06070 */
[----:B------:R-:W-:-:S11]  /*3090*/  ISETP.NE.AND P1, PT, R6, RZ, PT ;  /* 0x000000ff0600720c */ /* 0x000fd60003f25270 */
[----:B------:R-:W-:Y:S05]  /*30a0*/  @!P0 BRA `(.L_x_40) ;  /* 0x0000000000688947 */ /* 0x000fea0003800000 */
[----:B0-----:R-:W-:-:S05]  /*30b0*/  IMAD.WIDE.U32 R16, R19, 0x4, R14 ;  /* 0x0000000413107825 */ /* 0x001fca00078e000e */
[----:B------:R-:W2:Y:S04]  /*30c0*/  LDG.E R27, desc[UR18][R16.64+0x8] ;  /* 0x00000812101b7981 */ /* 0x000ea8000c1e1900 */
[----:B---3--:R-:W3:Y:S04]  /*30d0*/  LDG.E R21, desc[UR18][R16.64] ;  /* 0x0000001210157981 */ /* 0x008ee8000c1e1900 */
[----:B------:R-:W4:Y:S04]  /*30e0*/  LDG.E R25, desc[UR18][R16.64+0x4] ;  /* 0x0000041210197981 */ /* 0x000f28000c1e1900 */
[----:B------:R-:W5:Y:S04]  /*30f0*/  LDG.E R26, desc[UR18][R16.64+0x14] ;  /* 0x00001412101a7981 */ /* 0x000f68000c1e1900 */
[----:B------:R-:W5:Y:S04]  /*3100*/  LDG.E R29, desc[UR18][R16.64+0xc] ;  /* 0x00000c12101d7981 */ /* 0x000f68000c1e1900 */
[----:B------:R-:W5:Y:S04]  /*3110*/  LDG.E R20, desc[UR18][R16.64+0x10] ;  /* 0x0000101210147981 */ /* 0x000f68000c1e1900 */
[----:B------:R-:W5:Y:S01]  /*3120*/  LDG.E R28, desc[UR18][R16.64+0x18] ;  /* 0x00001812101c7981 */ /* 0x000f62000c1e1900 */
[----:B--2---:R-:W-:-:S05]  /*3130*/  FMUL R27, R27, R18 ;  /* 0x000000121b1b7220 */ /* 0x004fca0000400000 */
[----:B------:R0:W-:Y:S04]  /*3140*/  STG.E desc[UR18][R16.64+0x8], R27 ;  /* 0x0000081b10007986 */ /* 0x0001e8000c101912 */
[----:B0-----:R-:W2:Y:S01]  /*3150*/  LDG.E R27, desc[UR18][R16.64+0x1c] ;  /* 0x00001c12101b7981 */ /* 0x001ea2000c1e1900 */
[-C--:B---3--:R-:W-:Y:S01]  /*3160*/  FMUL R21, R21, R18.reuse ;  /* 0x0000001215157220 */ /* 0x088fe20000400000 */
[-C--:B----4-:R-:W-:Y:S01]  /*3170*/  FMUL R25, R25, R18.reuse ;  /* 0x0000001219197220 */ /* 0x090fe20000400000 */
[-C--:B-----5:R-:W-:Y:S01]  /*3180*/  FMUL R29, R29, R18.reuse ;  /* 0x000000121d1d7220 */ /* 0x0a0fe20000400000 */
[-C--:B------:R-:W-:Y:S02]  /*3190*/  FMUL R20, R20, R18.reuse ;  /* 0x0000001214147220 */ /* 0x080fe40000400000 */
[----:B------:R0:W-:Y:S04]  /*31a0*/  STG.E desc[UR18][R16.64], R21 ;  /* 0x0000001510007986 */ /* 0x0001e8000c101912 */
[----:B------:R1:W-:Y:S01]  /*31b0*/  STG.E desc[UR18][R16.64+0x4], R25 ;  /* 0x0000041910007986 */ /* 0x0003e2000c101912 */
[-C--:B0-----:R-:W-:Y:S01]  /*31c0*/  FMUL R21, R26, R18.reuse ;  /* 0x000000121a157220 */ /* 0x081fe20000400000 */
[----:B-1----:R-:W-:-:S02]  /*31d0*/  FMUL R25, R28, R18 ;  /* 0x000000121c197220 */ /* 0x002fc40000400000 */
[----:B------:R1:W-:Y:S04]  /*31e0*/  STG.E desc[UR18][R16.64+0xc], R29 ;  /* 0x00000c1d10007986 */ /* 0x0003e8000c101912 */
[----:B------:R1:W-:Y:S04]  /*31f0*/  STG.E desc[UR18][R16.64+0x10], R20 ;  /* 0x0000101410007986 */ /* 0x0003e8000c101912 */
[----:B------:R1:W-:Y:S04]  /*3200*/  STG.E desc[UR18][R16.64+0x14], R21 ;  /* 0x0000141510007986 */ /* 0x0003e8000c101912 */
[----:B------:R1:W-:Y:S01]  /*3210*/  STG.E desc[UR18][R16.64+0x18], R25 ;  /* 0x0000181910007986 */ /* 0x0003e2000c101912 */
[----:B------:R-:W-:Y:S01]  /*3220*/  IADD3 R19, PT, PT, R19, 0x8, RZ ;  /* 0x0000000813137810 */ /* 0x000fe20007ffe0ff */
[----:B--2---:R-:W-:-:S05]  /*3230*/  FMUL R26, R27, R18 ;  /* 0x000000121b1a7220 */ /* 0x004fca0000400000 */
[----:B------:R1:W-:Y:S02]  /*3240*/  STG.E desc[UR18][R16.64+0x1c], R26 ;  /* 0x00001c1a10007986 */ /* 0x0003e4000c101912 */
.L_x_40:
[----:B------:R-:W-:Y:S05]  /*3250*/  @!P1 BRA `(.L_x_39) ;  /* 0x0000000000809947 */ /* 0x000fea0003800000 */
[----:B------:R-:W-:Y:S02]  /*3260*/  ISETP.GE.U32.AND P0, PT, R24, 0x3, PT ;  /* 0x000000031800780c */ /* 0x000fe40003f06070 */
[----:B------:R-:W-:-:S11]  /*3270*/  ISETP.NE.AND P1, PT, R22, RZ, PT ;  /* 0x000000ff1600720c */ /* 0x000fd60003f25270 */
[----:B------:R-:W-:Y:S05]  /*3280*/  @!P0 BRA `(.L_x_41) ;  /* 0x0000000000388947 */ /* 0x000fea0003800000 */
[----:B01----:R-:W-:-:S05]  /*3290*/  IMAD.WIDE.U32 R16, R19, 0x4, R14 ;  /* 0x0000000413107825 */ /* 0x003fca00078e000e */
[----:B---3--:R-:W2:Y:S04]  /*32a0*/  LDG.E R21, desc[UR18][R16.64] ;  /* 0x0000001210157981 */ /* 0x008ea8000c1e1900 */
[----:B------:R-:W3:Y:S04]  /*32b0*/  LDG.E R25, desc[UR18][R16.64+0x4] ;  /* 0x0000041210197981 */ /* 0x000ee8000c1e1900 */
[----:B------:R-:W4:Y:S04]  /*32c0*/  LDG.E R27, desc[UR18][R16.64+0x8] ;  /* 0x00000812101b7981 */ /* 0x000f28000c1e1900 */
[----:B------:R-:W5:Y:S01]  /*32d0*/  LDG.E R29, desc[UR18][R16.64+0xc] ;  /* 0x00000c12101d7981 */ /* 0x000f62000c1e1900 */
[----:B------:R-:W-:-:S02]  /*32e0*/  VIADD R19, R19, 0x4 ;  /* 0x0000000413137836 */ /* 0x000fc40000000000 */
[-C--:B--2---:R-:W-:Y:S01]  /*32f0*/  FMUL R21, R21, R18.reuse ;  /* 0x0000001215157220 */ /* 0x084fe20000400000 */
[----:B---3--:R-:W-:-:S04]  /*3300*/  FMUL R25, R25, R18 ;  /* 0x0000001219197220 */ /* 0x008fc80000400000 */
[----:B------:R2:W-:Y:S01]  /*3310*/  STG.E desc[UR18][R16.64], R21 ;  /* 0x0000001510007986 */ /* 0x0005e2000c101912 */
[----:B----4-:R-:W-:-:S03]  /*3320*/  FMUL R27, R27, R18 ;  /* 0x000000121b1b7220 */ /* 0x010fc60000400000 */
[----:B------:R2:W-:Y:S01]  /*3330*/  STG.E desc[UR18][R16.64+0x4], R25 ;  /* 0x0000041910007986 */ /* 0x0005e2000c101912 */
[----:B-----5:R-:W-:-:S03]  /*3340*/  FMUL R29, R29, R18 ;  /* 0x000000121d1d7220 */ /* 0x020fc60000400000 */
[----:B------:R2:W-:Y:S04]  /*3350*/  STG.E desc[UR18][R16.64+0x8], R27 ;  /* 0x0000081b10007986 */ /* 0x0005e8000c101912 */
[----:B------:R2:W-:Y:S02]  /*3360*/  STG.E desc[UR18][R16.64+0xc], R29 ;  /* 0x00000c1d10007986 */ /* 0x0005e4000c101912 */
.L_x_41:
[----:B------:R-:W-:Y:S05]  /*3370*/  @!P1 BRA `(.L_x_39) ;  /* 0x0000000000389947 */ /* 0x000fea0003800000 */
[----:B------:R-:W-:-:S05]  /*3380*/  IMAD.WIDE.U32 R14, R19, 0x4, R14 ;  /* 0x00000004130e7825 */ /* 0x000fca00078e000e */
[----:B012---:R-:W2:Y:S01]  /*3390*/  LDG.E R17, desc[UR18][R14.64] ;  /* 0x000000120e117981 */ /* 0x007ea2000c1e1900 */
[----:B------:R-:W-:Y:S01]  /*33a0*/  ISETP.NE.AND P0, PT, R22, 0x1, PT ;  /* 0x000000011600780c */ /* 0x000fe20003f05270 */
[----:B--2---:R-:W-:-:S05]  /*33b0*/  FMUL R17, R17, R18 ;  /* 0x0000001211117220 */ /* 0x004fca0000400000 */
[----:B------:R4:W-:Y:S07]  /*33c0*/  STG.E desc[UR18][R14.64], R17 ;  /* 0x000000110e007986 */ /* 0x0009ee000c101912 */
[----:B------:R-:W-:Y:S05]  /*33d0*/  @!P0 BRA `(.L_x_39) ;  /* 0x0000000000208947 */ /* 0x000fea0003800000 */
[----:B----4-:R-:W2:Y:S01]  /*33e0*/  LDG.E R17, desc[UR18][R14.64+0x4] ;  /* 0x000004120e117981 */ /* 0x010ea2000c1e1900 */
[----:B------:R-:W-:Y:S01]  /*33f0*/  ISETP.NE.AND P0, PT, R22, 0x2, PT ;  /* 0x000000021600780c */ /* 0x000fe20003f05270 */
[----:B--2---:R-:W-:-:S05]  /*3400*/  FMUL R17, R17, R18 ;  /* 0x0000001211117220 */ /* 0x004fca0000400000 */
[----:B------:R0:W-:Y:S07]  /*3410*/  STG.E desc[UR18][R14.64+0x4], R17 ;  /* 0x000004110e007986 */ /* 0x0001ee000c101912 */
[----:B------:R-:W-:Y:S05]  /*3420*/  @!P0 BRA `(.L_x_39) ;  /* 0x00000000000c8947 */ /* 0x000fea0003800000 */
[----:B0-----:R-:W2:Y:S02]  /*3430*/  LDG.E R17, desc[UR18][R14.64+0x8] ;  /* 0x000008120e117981 */ /* 0x001ea4000c1e1900 */
[----:B--2---:R-:W-:-:S05]  /*3440*/  FMUL R17, R17, R18 ;  /* 0x0000001211117220 */ /* 0x004fca0000400000 */
[----:B------:R0:W-:Y:S02]  /*3450*/  STG.E desc[UR18][R14.64+0x8], R17 ;  /* 0x000008110e007986 */ /* 0x0001e4000c101912 */
.L_x_39:
[----:B------:R-:W5:Y:S01]  /*3460*/  LDCU UR12, c[0x0][0x38c] ;  /* 0x00007180ff0c77ac */ /* 0x000f620008000800 */
[----:B------:R-:W-:-:S04]  /*3470*/  UIADD3 UR4, UPT, UPT, UR4, 0x1, URZ ;  /* 0x0000000104047890 */ /* 0x000fc8000fffe0ff */
[----:B-----5:R-:W-:-:S09]  /*3480*/  UISETP.NE.AND UP0, UPT, UR4, UR12, UPT ;  /* 0x0000000c0400728c */ /* 0x020fd2000bf05270 */
[----:B------:R-:W-:Y:S05]  /*3490*/  BRA.U UP0, `(.L_x_42) ;  /* 0xffffffdd00a87547 */ /* 0x000fea000b83ffff */
.L_x_13:
[----:B------:R-:W-:-:S06]  /*34a0*/  UISETP.GE.AND UP0, UPT, UR12, 0x1, UPT ;  /* 0x000000010c00788c */ /* 0x000fcc000bf06270 */
[----:B------:R-:W-:-:S13]  /*34b0*/  PLOP3.LUT P0, PT, PT, PT, UP0, 0x80, 0x8 ;  /* 0x000000000008781c */ /* 0x000fda0003f0f008 */
[----:B------:R-:W-:Y:S05]  /*34c0*/  @!P0 EXIT ;  /* 0x000000000000894d */ /* 0x000fea0003800000 */
[----:B01234-:R-:W0:Y:S01]  /*34d0*/  LDC.64 R16, c[0x0][0x3c0] ;  /* 0x0000f000ff107b82 */ /* 0x01fe220000000a00 */
[----:B------:R-:W1:Y:S01]  /*34e0*/  LDCU UR10, c[0x0][0x388] ;  /* 0x00007100ff0a77ac */ /* 0x000e620008000800 */
[----:B------:R-:W-:Y:S01]  /*34f0*/  PRMT R4, RZ, 0x7610, R4 ;  /* 0x00007610ff047816 */ /* 0x000fe20000000004 */
[----:B------:R-:W-:Y:S02]  /*3500*/  ULOP3.LUT UR22, UR12, 0x7ffffff8, URZ, 0xc0, !UPT ;  /* 0x7ffffff80c167892 */ /* 0x000fe4000f8ec0ff */
[----:B------:R-:W-:Y:S02]  /*3510*/  ULOP3.LUT UR20, UR12, 0x7, URZ, 0xc0, !UPT ;  /* 0x000000070c147892 */ /* 0x000fe4000f8ec0ff */
[----:B------:R-:W-:Y:S02]  /*3520*/  ULOP3.LUT UR21, UR12, 0x3, URZ, 0xc0, !UPT ;  /* 0x000000030c157892 */ /* 0x000fe4000f8ec0ff */
[----:B------:R-:W-:Y:S02]  /*3530*/  USHF.L.U32 UR6, UR12, 0x2, URZ ;  /* 0x000000020c067899 */ /* 0x000fe400080006ff */
[----:B------:R-:W-:-:S02]  /*3540*/  UIMAD UR7, UR12, 0x5, URZ ;  /* 0x000000050c0778a4 */ /* 0x000fc4000f8e02ff */
[----:B------:R-:W-:Y:S01]  /*3550*/  UIMAD UR8, UR12, 0x6, URZ ;  /* 0x000000060c0878a4 */ /* 0x000fe2000f8e02ff */
[----:B------:R-:W2:Y:S01]  /*3560*/  LDCU UR9, c[0x0][0x38c] ;  /* 0x00007180ff0977ac */ /* 0x000ea20008000800 */
[----:B-1----:R-:W-:Y:S02]  /*3570*/  UIADD3 UR23, UPT, UPT, UR10, -0x1, URZ ;  /* 0xffffffff0a177890 */ /* 0x002fe4000fffe0ff */
[----:B------:R-:W-:Y:S01]  /*3580*/  ULOP3.LUT UR24, UR10, 0xf, URZ, 0xc0, !UPT ;  /* 0x0000000f0a187892 */ /* 0x000fe2000f8ec0ff */
[----:B0-----:R-:W-:Y:S01]  /*3590*/  IMAD.WIDE R16, R2, 0x4, R16 ;  /* 0x0000000402107825 */ /* 0x001fe200078e0210 */
[----:B------:R-:W-:Y:S01]  /*35a0*/  PRMT R2, RZ, 0x7610, R2 ;  /* 0x00007610ff027816 */ /* 0x000fe20000000002 */
[----:B------:R-:W-:Y:S02]  /*35b0*/  ULOP3.LUT UR25, UR10, 0x7, URZ, 0xc0, !UPT ;  /* 0x000000070a197892 */ /* 0x000fe4000f8ec0ff */
[----:B------:R-:W-:Y:S02]  /*35c0*/  ULOP3.LUT UR26, UR10, 0x7ffffff0, URZ, 0xc0, !UPT ;  /* 0x7ffffff00a1a7892 */ /* 0x000fe4000f8ec0ff */
[----:B------:R-:W-:-:S02]  /*35d0*/  ULOP3.LUT UR10, UR10, 0x3, URZ, 0xc0, !UPT ;  /* 0x000000030a0a7892 */ /* 0x000fc4000f8ec0ff */
[----:B------:R-:W-:Y:S01]  /*35e0*/  UIADD3 UR11, UPT, UPT, -UR22, URZ, URZ ;  /* 0x000000ff160b7290 */ /* 0x000fe2000fffe1ff */
[----:B--2---:R-:W-:-:S11]  /*35f0*/  UMOV UR4, URZ ;  /* 0x000000ff00047c82 */ /* 0x004fd60008000000 */
.L_x_67:
[----:B0-----:R-:W0:Y:S01]  /*3600*/  LDCU UR36, c[0x0][0x388] ;  /* 0x00007100ff2477ac */ /* 0x001e220008000800 */
[----:B------:R-:W-:Y:S01]  /*3610*/  UMOV UR12, UR9 ;  /* 0x00000009000c7c82 */ /* 0x000fe20008000000 */
[----:B------:R-:W-:-:S04]  /*3620*/  UIADD3 UR9, UPT, UPT, UR9, -0x1, URZ ;  /* 0xffffffff09097890 */ /* 0x000fc8000fffe0ff */
[----:B0-----:R-:W-:Y:S02]  /*3630*/  UIMAD UR5, UR9, UR36, URZ ;  /* 0x00000024090572a4 */ /* 0x001fe4000f8e02ff */
[----:B------:R-:W-:-:S04]  /*3640*/  UISETP.GE.AND UP0, UPT, UR36, 0x1, UPT ;  /* 0x000000012400788c */ /* 0x000fc8000bf06270 */
[----:B------:R-:W-:-:S05]  /*3650*/  MOV R7, UR5 ;  /* 0x0000000500077c02 */ /* 0x000fca0008000f00 */
[----:B------:R-:W-:Y:S01]  /*3660*/  IMAD.WIDE R6, R7, 0x4, R8 ;  /* 0x0000000407067825 */ /* 0x000fe200078e0208 */
[----:B------:R-:W-:Y:S06]  /*3670*/  BRA.U !UP0, `(.L_x_43) ;  /* 0x0000000908887547 */ /* 0x000fec000b800000 */
[----:B------:R-:W-:Y:S01]  /*3680*/  USHF.R.S32.HI UR15, URZ, 0x1f, UR12 ;  /* 0x0000001fff0f7899 */ /* 0x000fe2000801140c */
[----:B------:R-:W-:-:S11]  /*3690*/  UMOV UR5, URZ ;  /* 0x000000ff00057c82 */ /* 0x000fd60008000000 */
.L_x_50:
[----:B------:R-:W0:Y:S01]  /*36a0*/  LDCU UR36, c[0x0][0x388] ;  /* 0x00007100ff2477ac */ /* 0x000e220008000800 */
[----:B------:R-:W-:Y:S02]  /*36b0*/  HFMA2 R21, -RZ, RZ, 0, 0 ;  /* 0x00000000ff157431 */ /* 0x000fe400000001ff */
[----:B----4-:R-:W-:Y:S01]  /*36c0*/  IMAD.MOV.U32 R5, RZ, RZ, RZ ;  /* 0x000000ffff057224 */ /* 0x010fe200078e00ff */
[----:B------:R-:W-:Y:S02]  /*36d0*/  UISETP.GE.U32.AND UP0, UPT, UR23, 0xf, UPT ;  /* 0x0000000f1700788c */ /* 0x000fe4000bf06070 */
[----:B0-----:R-:W-:-:S07]  /*36e0*/  UIMAD UR13, UR5, UR36, URZ ;  /* 0x00000024050d72a4 */ /* 0x001fce000f8e02ff */
[----:B------:R-:W-:Y:S05]  /*36f0*/  BRA.U !UP0, `(.L_x_44) ;  /* 0x0000000108e47547 */ /* 0x000fea000b800000 */
[----:B------:R-:W-:Y:S02]  /*3700*/  MOV R21, RZ ;  /* 0x000000ff00157202 */ /* 0x000fe40000000f00 */
[----:B------:R-:W-:-:S07]  /*3710*/  MOV R5, RZ ;  /* 0x000000ff00057202 */ /* 0x000fce0000000f00 */
.L_x_45:
[C---:B------:R-:W-:Y:S02]  /*3720*/  VIADD R15, R21.reuse, UR13 ;  /* 0x0000000d150f7c36 */ /* 0x040fe40008000000 */
[----:B------:R-:W-:-:S04]  /*3730*/  IMAD.WIDE.U32 R18, R21, 0x4, R6 ;  /* 0x0000000415127825 */ /* 0x000fc800078e0006 */
[----:B------:R-:W-:Y:S01]  /*3740*/  IMAD.WIDE.U32 R14, R15, 0x4, R12 ;  /* 0x000000040f0e7825 */ /* 0x000fe200078e000c */
[----:B------:R-:W2:Y:S04]  /*3750*/  LDG.E R22, desc[UR18][R18.64] ;  /* 0x0000001212167981 */ /* 0x000ea8000c1e1900 */
[----:B------:R-:W2:Y:S04]  /*3760*/  LDG.E R24, desc[UR18][R14.64] ;  /* 0x000000120e187981 */ /* 0x000ea8000c1e1900 */
[----:B------:R-:W3:Y:S04]  /*3770*/  LDG.E R25, desc[UR18][R18.64+0x4] ;  /* 0x0000041212197981 */ /* 0x000ee8000c1e1900 */
[----:B------:R-:W3:Y:S04]  /*3780*/  LDG.E R26, desc[UR18][R14.64+0x4] ;  /* 0x000004120e1a7981 */ /* 0x000ee8000c1e1900 */
[----:B------:R-:W4:Y:S04]  /*3790*/  LDG.E R20, desc[UR18][R18.64+0x8] ;  /* 0x0000081212147981 */ /* 0x000f28000c1e1900 */
[----:B------:R-:W4:Y:S04]  /*37a0*/  LDG.E R23, desc[UR18][R14.64+0x8] ;  /* 0x000008120e177981 */ /* 0x000f28000c1e1900 */
[----:B------:R-:W5:Y:S04]  /*37b0*/  LDG.E R27, desc[UR18][R18.64+0x34] ;  /* 0x00003412121b7981 */ /* 0x000f68000c1e1900 */
[----:B------:R-:W5:Y:S01]  /*37c0*/  LDG.E R28, desc[UR18][R14.64+0x3c] ;  /* 0x00003c120e1c7981 */ /* 0x000f62000c1e1900 */
[----:B--2---:R-:W-:-:S03]  /*37d0*/  FFMA R22, R22, R24, R5 ;  /* 0x0000001816167223 */ /* 0x004fc60000000005 */
[----:B------:R-:W2:Y:S04]  /*37e0*/  LDG.E R24, desc[UR18][R14.64+0xc] ;  /* 0x00000c120e187981 */ /* 0x000ea8000c1e1900 */
[----:B------:R-:W5:Y:S01]  /*37f0*/  LDG.E R5, desc[UR18][R18.64+0x14] ;  /* 0x0000141212057981 */ /* 0x000f62000c1e1900 */
[----:B---3--:R-:W-:-:S03]  /*3800*/  FFMA R25, R25, R26, R22 ;  /* 0x0000001a19197223 */ /* 0x008fc60000000016 */
[----:B------:R-:W2:Y:S04]  /*3810*/  LDG.E R22, desc[UR18][R18.64+0xc] ;  /* 0x00000c1212167981 */ /* 0x000ea8000c1e1900 */
[----:B------:R-:W3:Y:S01]  /*3820*/  LDG.E R26, desc[UR18][R14.64+0x10] ;  /* 0x000010120e1a7981 */ /* 0x000ee2000c1e1900 */
[----:B----4-:R-:W-:-:S03]  /*3830*/  FFMA R23, R20, R23, R25 ;  /* 0x0000001714177223 */ /* 0x010fc60000000019 */
[----:B------:R-:W3:Y:S04]  /*3840*/  LDG.E R25, desc[UR18][R18.64+0x10] ;  /* 0x0000101212197981 */ /* 0x000ee8000c1e1900 */
[----:B------:R-:W5:Y:S01]  /*3850*/  LDG.E R20, desc[UR18][R14.64+0x14] ;  /* 0x000014120e147981 */ /* 0x000f62000c1e1900 */
[----:B--2---:R-:W-:-:S03]  /*3860*/  FFMA R22, R22, R24, R23 ;  /* 0x0000001816167223 */ /* 0x004fc60000000017 */
[----:B------:R-:W2:Y:S04]  /*3870*/  LDG.E R23, desc[UR18][R18.64+0x18] ;  /* 0x0000181212177981 */ /* 0x000ea8000c1e1900 */
[----:B------:R-:W2:Y:S01]  /*3880*/  LDG.E R24, desc[UR18][R14.64+0x18] ;  /* 0x000018120e187981 */ /* 0x000ea2000c1e1900 */
[----:B---3--:R-:W-:-:S03]  /*3890*/  FFMA R22, R25, R26, R22 ;  /* 0x0000001a19167223 */ /* 0x008fc60000000016 */
[----:B------:R-:W3:Y:S04]  /*38a0*/  LDG.E R25, desc[UR18][R18.64+0x1c] ;  /* 0x00001c1212197981 */ /* 0x000ee8000c1e1900 */
[----:B------:R-:W3:Y:S01]  /*38b0*/  LDG.E R26, desc[UR18][R14.64+0x1c] ;  /* 0x00001c120e1a7981 */ /* 0x000ee2000c1e1900 */
[----:B-----5:R-:W-:-:S03]  /*38c0*/  FFMA R22, R5, R20, R22 ;  /* 0x0000001405167223 */ /* 0x020fc60000000016 */
[----:B------:R-:W4:Y:S04]  /*38d0*/  LDG.E R5, desc[UR18][R18.64+0x20] ;  /* 0x0000201212057981 */ /* 0x000f28000c1e1900 */
[----:B------:R-:W4:Y:S01]  /*38e0*/  LDG.E R20, desc[UR18][R14.64+0x20] ;  /* 0x000020120e147981 */ /* 0x000f22000c1e1900 */
[----:B--2---:R-:W-:-:S03]  /*38f0*/  FFMA R22, R23, R24, R22 ;  /* 0x0000001817167223 */ /* 0x004fc60000000016 */
[----:B------:R-:W2:Y:S04]  /*3900*/  LDG.E R23, desc[UR18][R18.64+0x24] ;  /* 0x0000241212177981 */ /* 0x000ea8000c1e1900 */
[----:B------:R-:W2:Y:S01]  /*3910*/  LDG.E R24, desc[UR18][R14.64+0x24] ;  /* 0x000024120e187981 */ /* 0x000ea2000c1e1900 */
[----:B---3--:R-:W-:-:S03]  /*3920*/  FFMA R22, R25, R26, R22 ;  /* 0x0000001a19167223 */ /* 0x008fc60000000016 */
[----:B------:R-:W3:Y:S04]  /*3930*/  LDG.E R25, desc[UR18][R18.64+0x28] ;  /* 0x0000281212197981 */ /* 0x000ee8000c1e1900 */
[----:B------:R-:W3:Y:S01]  /*3940*/  LDG.E R26, desc[UR18][R14.64+0x28] ;  /* 0x000028120e1a7981 */ /* 0x000ee2000c1e1900 */
[----:B----4-:R-:W-:-:S03]  /*3950*/  FFMA R22, R5, R20, R22 ;  /* 0x0000001405167223 */ /* 0x010fc60000000016 */
[----:B------:R-:W4:Y:S04]  /*3960*/  LDG.E R20, desc[UR18][R18.64+0x2c] ;  /* 0x00002c1212147981 */ /* 0x000f28000c1e1900 */
[----:B------:R-:W4:Y:S01]  /*3970*/  LDG.E R5, desc[UR18][R14.64+0x2c] ;  /* 0x00002c120e057981 */ /* 0x000f22000c1e1900 */
[----:B--2---:R-:W-:-:S03]  /*3980*/  FFMA R22, R23, R24, R22 ;  /* 0x0000001817167223 */ /* 0x004fc60000000016 */
[----:B------:R-:W2:Y:S04]  /*3990*/  LDG.E R23, desc[UR18][R14.64+0x30] ;  /* 0x000030120e177981 */ /* 0x000ea8000c1e1900 */
[----:B------:R-:W5:Y:S01]  /*39a0*/  LDG.E R24, desc[UR18][R14.64+0x34] ;  /* 0x000034120e187981 */ /* 0x000f62000c1e1900 */
[----:B---3--:R-:W-:-:S03]  /*39b0*/  FFMA R25, R25, R26, R22 ;  /* 0x0000001a19197223 */ /* 0x008fc60000000016 */
[----:B------:R-:W2:Y:S04]  /*39c0*/  LDG.E R22, desc[UR18][R18.64+0x30] ;  /* 0x0000301212167981 */ /* 0x000ea8000c1e1900 */
[----:B------:R-:W3:Y:S01]  /*39d0*/  LDG.E R26, desc[UR18][R18.64+0x3c] ;  /* 0x00003c12121a7981 */ /* 0x000ee2000c1e1900 */
[----:B----4-:R-:W-:-:S03]  /*39e0*/  FFMA R25, R20, R5, R25 ;  /* 0x0000000514197223 */ /* 0x010fc60000000019 */
[----:B------:R-:W4:Y:S04]  /*39f0*/  LDG.E R5, desc[UR18][R18.64+0x38] ;  /* 0x0000381212057981 */ /* 0x000f28000c1e1900 */
[----:B------:R-:W4:Y:S01]  /*3a00*/  LDG.E R20, desc[UR18][R14.64+0x38] ;  /* 0x000038120e147981 */ /* 0x000f22000c1e1900 */
[----:B------:R-:W-:-:S04]  /*3a10*/  IADD3 R21, PT, PT, R21, 0x10, RZ ;  /* 0x0000001015157810 */ /* 0x000fc80007ffe0ff */
[----:B------:R-:W-:Y:S01]  /*3a20*/  ISETP.NE.AND P0, PT, R21, UR26, PT ;  /* 0x0000001a15007c0c */ /* 0x000fe2000bf05270 */
[----:B--2---:R-:W-:-:S04]  /*3a30*/  FFMA R22, R22, R23, R25 ;  /* 0x0000001716167223 */ /* 0x004fc80000000019 */
[----:B-----5:R-:W-:-:S04]  /*3a40*/  FFMA R22, R27, R24, R22 ;  /* 0x000000181b167223 */ /* 0x020fc80000000016 */
[----:B----4-:R-:W-:-:S04]  /*3a50*/  FFMA R5, R5, R20, R22 ;  /* 0x0000001405057223 */ /* 0x010fc80000000016 */
[----:B---3--:R-:W-:Y:S01]  /*3a60*/  FFMA R5, R26, R28, R5 ;  /* 0x0000001c1a057223 */ /* 0x008fe20000000005 */
[----:B------:R-:W-:Y:S06]  /*3a70*/  @P0 BRA `(.L_x_45) ;  /* 0xfffffffc00280947 */ /* 0x000fec000383ffff */
[----:B------:R-:W-:-:S07]  /*3a80*/  MOV R21, UR26 ;  /* 0x0000001a00157c02 */ /* 0x000fce0008000f00 */
.L_x_44:
[----:B------:R-:W-:-:S09]  /*3a90*/  UISETP.NE.AND UP0, UPT, UR24, URZ, UPT ;  /* 0x000000ff1800728c */ /* 0x000fd2000bf05270 */
[----:B------:R-:W-:Y:S05]  /*3aa0*/  BRA.U !UP0, `(.L_x_46) ;  /* 0x0000000508487547 */ /* 0x000fea000b800000 */
[----:B------:R-:W-:Y:S02]  /*3ab0*/  UIADD3 UR14, UPT, UPT, UR24, -0x1, URZ ;  /* 0xffffffff180e7890 */ /* 0x000fe4000fffe0ff */
[----:B------:R-:W-:Y:S02]  /*3ac0*/  UISETP.NE.AND UP1, UPT, UR25, URZ, UPT ;  /* 0x000000ff1900728c */ /* 0x000fe4000bf25270 */
[----:B------:R-:W-:-:S09]  /*3ad0*/  UISETP.GE.U32.AND UP0, UPT, UR14, 0x7, UPT ;  /* 0x000000070e00788c */ /* 0x000fd2000bf06070 */
[----:B------:R-:W-:Y:S05]  /*3ae0*/  BRA.U !UP0, `(.L_x_47) ;  /* 0x0000000108807547 */ /* 0x000fea000b800000 */
[C---:B------:R-:W-:Y:S02]  /*3af0*/  VIADD R23, R21.reuse, UR13 ;  /* 0x0000000d15177c36 */ /* 0x040fe40008000000 */
[----:B------:R-:W-:-:S04]  /*3b00*/  IMAD.WIDE.U32 R14, R21, 0x4, R6 ;  /* 0x00000004150e7825 */ /* 0x000fc800078e0006 */
[----:B------:R-:W-:Y:S01]  /*3b10*/  IMAD.WIDE.U32 R22, R23, 0x4, R12 ;  /* 0x0000000417167825 */ /* 0x000fe200078e000c */
[----:B------:R-:W2:Y:S01]  /*3b20*/  LDG.E R20, desc[UR18][R14.64] ;  /* 0x000000120e147981 */ /* 0x000ea2000c1e1900 */
[----:B------:R-:W-:-:S03]  /*3b30*/  IADD3 R19, P0, PT, R21, UR13, RZ ;  /* 0x0000000d15137c10 */ /* 0x000fc6000ff1e0ff */
[----:B------:R-:W3:Y:S04]  /*3b40*/  LDG.E R25, desc[UR18][R14.64+0x4] ;  /* 0x000004120e197981 */ /* 0x000ee8000c1e1900 */
[----:B------:R-:W2:Y:S01]  /*3b50*/  LDG.E R22, desc[UR18][R22.64] ;  /* 0x0000001216167981 */ /* 0x000ea2000c1e1900 */
[----:B------:R-:W-:Y:S02]  /*3b60*/  IADD3.X R24, PT, PT, RZ, RZ, RZ, P0, !PT ;  /* 0x000000ffff187210 */ /* 0x000fe400007fe4ff */
[C---:B------:R-:W-:Y:S01]  /*3b70*/  LEA R18, P0, R19.reuse, R12, 0x2 ;  /* 0x0000000c13127211 */ /* 0x040fe200078010ff */
[----:B------:R-:W4:Y:S03]  /*3b80*/  LDG.E R27, desc[UR18][R14.64+0x8] ;  /* 0x000008120e1b7981 */ /* 0x000f26000c1e1900 */
[----:B------:R-:W-:-:S05]  /*3b90*/  LEA.HI.X R19, R19, R13, R24, 0x2, P0 ;  /* 0x0000000d13137211 */ /* 0x000fca00000f1418 */
[----:B------:R-:W3:Y:S04]  /*3ba0*/  LDG.E R26, desc[UR18][R18.64+0x4] ;  /* 0x00000412121a7981 */ /* 0x000ee8000c1e1900 */
[----:B------:R-:W4:Y:S04]  /*3bb0*/  LDG.E R28, desc[UR18][R18.64+0x8] ;  /* 0x00000812121c7981 */ /* 0x000f28000c1e1900 */
[----:B------:R-:W5:Y:S01]  /*3bc0*/  LDG.E R23, desc[UR18][R18.64+0x10] ;  /* 0x0000101212177981 */ /* 0x000f62000c1e1900 */
[----:B--2---:R-:W-:-:S03]  /*3bd0*/  FFMA R24, R20, R22, R5 ;  /* 0x0000001614187223 */ /* 0x004fc60000000005 */
[----:B------:R-:W2:Y:S04]  /*3be0*/  LDG.E R20, desc[UR18][R14.64+0xc] ;  /* 0x00000c120e147981 */ /* 0x000ea8000c1e1900 */
[----:B------:R-:W2:Y:S04]  /*3bf0*/  LDG.E R5, desc[UR18][R18.64+0xc] ;  /* 0x00000c1212057981 */ /* 0x000ea8000c1e1900 */
[----:B------:R-:W5:Y:S01]  /*3c00*/  LDG.E R22, desc[UR18][R14.64+0x10] ;  /* 0x000010120e167981 */ /* 0x000f62000c1e1900 */
[----:B---3--:R-:W-:-:S03]  /*3c10*/  FFMA R24, R25, R26, R24 ;  /* 0x0000001a19187223 */ /* 0x008fc60000000018 */
[----:B------:R-:W3:Y:S01]  /*3c20*/  LDG.E R25, desc[UR18][R14.64+0x14] ;  /* 0x000014120e197981 */ /* 0x000ee2000c1e1900 */
[----:B----4-:R-:W-:-:S03]  /*3c30*/  FFMA R27, R27, R28, R24 ;  /* 0x0000001c1b1b7223 */ /* 0x010fc60000000018 */
[----:B------:R-:W4:Y:S04]  /*3c40*/  LDG.E R24, desc[UR18][R18.64+0x18] ;  /* 0x0000181212187981 */ /* 0x000f28000c1e1900 */
[----:B------:R-:W4:Y:S04]  /*3c50*/  LDG.E R26, desc[UR18][R14.64+0x1c] ;  /* 0x00001c120e1a7981 */ /* 0x000f28000c1e1900 */
[----:B------:R-:W4:Y:S01]  /*3c60*/  LDG.E R28, desc[UR18][R18.64+0x1c] ;  /* 0x00001c12121c7981 */ /* 0x000f22000c1e1900 */
[----:B--2---:R-:W-:-:S03]  /*3c70*/  FFMA R27, R20, R5, R27 ;  /* 0x00000005141b7223 */ /* 0x004fc6000000001b */
[----:B------:R-:W3:Y:S04]  /*3c80*/  LDG.E R20, desc[UR18][R18.64+0x14] ;  /* 0x0000141212147981 */ /* 0x000ee8000c1e1900 */
[----:B------:R-:W4:Y:S01]  /*3c90*/  LDG.E R5, desc[UR18][R14.64+0x18] ;  /* 0x000018120e057981 */ /* 0x000f22000c1e1900 */
[----:B-----5:R-:W-:Y:S01]  /*3ca0*/  FFMA R22, R22, R23, R27 ;  /* 0x0000001716167223 */ /* 0x020fe2000000001b */
[----:B------:R-:W-:-:S03]  /*3cb0*/  IADD3 R21, PT, PT, R21, 0x8, RZ ;  /* 0x0000000815157810 */ /* 0x000fc60007ffe0ff */
[----:B---3--:R-:W-:-:S04]  /*3cc0*/  FFMA R20, R25, R20, R22 ;  /* 0x0000001419147223 */ /* 0x008fc80000000016 */
[----:B----4-:R-:W-:-:S04]  /*3cd0*/  FFMA R5, R5, R24, R20 ;  /* 0x0000001805057223 */ /* 0x010fc80000000014 */
[----:B------:R-:W-:-:S07]  /*3ce0*/  FFMA R5, R26, R28, R5 ;  /* 0x0000001c1a057223 */ /* 0x000fce0000000005 */
.L_x_47:
[----:B------:R-:W-:Y:S05]  /*3cf0*/  BRA.U !UP1, `(.L_x_46) ;  /* 0x0000000109b47547 */ /* 0x000fea000b800000 */
[----:B------:R-:W-:Y:S02]  /*3d00*/  UIADD3 UR14, UPT, UPT, UR25, -0x1, URZ ;  /* 0xffffffff190e7890 */ /* 0x000fe4000fffe0ff */
[----:B------:R-:W-:Y:S02]  /*3d10*/  UISETP.NE.AND UP1, UPT, UR10, URZ, UPT ;  /* 0x000000ff0a00728c */ /* 0x000fe4000bf25270 */
[----:B------:R-:W-:-:S09]  /*3d20*/  UISETP.GE.U32.AND UP0, UPT, UR14, 0x3, UPT ;  /* 0x000000030e00788c */ /* 0x000fd2000bf06070 */
[----:B------:R-:W-:Y:S05]  /*3d30*/  BRA.U !UP0, `(.L_x_48) ;  /* 0x0000000108507547 */ /* 0x000fea000b800000 */
[C---:B------:R-:W-:Y:S01]  /*3d40*/  IADD3 R15, P0, PT, R21.reuse, UR13, RZ ;  /* 0x0000000d150f7c10 */ /* 0x040fe2000ff1e0ff */
[C---:B------:R-:W-:Y:S02]  /*3d50*/  VIADD R23, R21.reuse, UR13 ;  /* 0x0000000d15177c36 */ /* 0x040fe40008000000 */
[----:B------:R-:W-:Y:S01]  /*3d60*/  IMAD.WIDE.U32 R18, R21, 0x4, R6 ;  /* 0x0000000415127825 */ /* 0x000fe200078e0006 */
[----:B------:R-:W-:Y:S02]  /*3d70*/  IADD3.X R20, PT, PT, RZ, RZ, RZ, P0, !PT ;  /* 0x000000ffff147210 */ /* 0x000fe400007fe4ff */
[----:B------:R-:W-:Y:S01]  /*3d80*/  LEA R14, P0, R15, R12, 0x2 ;  /* 0x0000000c0f0e7211 */ /* 0x000fe200078010ff */
[----:B------:R-:W-:Y:S01]  /*3d90*/  IMAD.WIDE.U32 R22, R23, 0x4, R12 ;  /* 0x0000000417167825 */ /* 0x000fe200078e000c */
[----:B------:R-:W2:Y:S02]  /*3da0*/  LDG.E R24, desc[UR18][R18.64] ;  /* 0x0000001212187981 */ /* 0x000ea4000c1e1900 */
[----:B------:R-:W-:-:S02]  /*3db0*/  LEA.HI.X R15, R15, R13, R20, 0x2, P0 ;  /* 0x0000000d0f0f7211 */ /* 0x000fc400000f1414 */
[----:B------:R-:W3:Y:S04]  /*3dc0*/  LDG.E R25, desc[UR18][R18.64+0x4] ;  /* 0x0000041212197981 */ /* 0x000ee8000c1e1900 */
[----:B------:R-:W2:Y:S04]  /*3dd0*/  LDG.E R22, desc[UR18][R22.64] ;  /* 0x0000001216167981 */ /* 0x000ea8000c1e1900 */
[----:B------:R-:W3:Y:S04]  /*3de0*/  LDG.E R26, desc[UR18][R14.64+0x4] ;  /* 0x000004120e1a7981 */ /* 0x000ee8000c1e1900 */
[----:B------:R-:W4:Y:S04]  /*3df0*/  LDG.E R20, desc[UR18][R18.64+0x8] ;  /* 0x0000081212147981 */ /* 0x000f28000c1e1900 */
[----:B------:R-:W4:Y:S04]  /*3e00*/  LDG.E R27, desc[UR18][R14.64+0x8] ;  /* 0x000008120e1b7981 */ /* 0x000f28000c1e1900 */
[----:B------:R-:W5:Y:S04]  /*3e10*/  LDG.E R29, desc[UR18][R18.64+0xc] ;  /* 0x00000c12121d7981 */ /* 0x000f68000c1e1900 */
[----:B------:R-:W5:Y:S01]  /*3e20*/  LDG.E R28, desc[UR18][R14.64+0xc] ;  /* 0x00000c120e1c7981 */ /* 0x000f62000c1e1900 */
[----:B------:R-:W-:Y:S01]  /*3e30*/  IADD3 R21, PT, PT, R21, 0x4, RZ ;  /* 0x0000000415157810 */ /* 0x000fe20007ffe0ff */
[----:B--2---:R-:W-:-:S04]  /*3e40*/  FFMA R24, R24, R22, R5 ;  /* 0x0000001618187223 */ /* 0x004fc80000000005 */
[----:B---3--:R-:W-:-:S04]  /*3e50*/  FFMA R25, R25, R26, R24 ;  /* 0x0000001a19197223 */ /* 0x008fc80000000018 */
[----:B----4-:R-:W-:-:S04]  /*3e60*/  FFMA R20, R20, R27, R25 ;  /* 0x0000001b14147223 */ /* 0x010fc80000000019 */
[----:B-----5:R-:W-:-:S07]  /*3e70*/  FFMA R5, R29, R28, R20 ;  /* 0x0000001c1d057223 */ /* 0x020fce0000000014 */
.L_x_48:
[----:B------:R-:W-:Y:S05]  /*3e80*/  BRA.U !UP1, `(.L_x_46) ;  /* 0x0000000109507547 */ /* 0x000fea000b800000 */
[C---:B------:R-:W-:Y:S02]  /*3e90*/  VIADD R19, R21.reuse, UR13 ;  /* 0x0000000d15137c36 */ /* 0x040fe40008000000 */
[----:B------:R-:W-:-:S04]  /*3ea0*/  IMAD.WIDE.U32 R14, R21, 0x4, R6 ;  /* 0x00000004150e7825 */ /* 0x000fc800078e0006 */
[----:B------:R-:W-:Y:S01]  /*3eb0*/  IMAD.WIDE.U32 R18, R19, 0x4, R12 ;  /* 0x0000000413127825 */ /* 0x000fe200078e000c */
[----:B------:R-:W2:Y:S05]  /*3ec0*/  LDG.E R20, desc[UR18][R14.64] ;  /* 0x000000120e147981 */ /* 0x000eaa000c1e1900 */
[----:B------:R-:W2:Y:S01]  /*3ed0*/  LDG.E R18, desc[UR18][R18.64] ;  /* 0x0000001212127981 */ /* 0x000ea2000c1e1900 */
[----:B------:R-:W-:Y:S01]  /*3ee0*/  UISETP.NE.AND UP0, UPT, UR10, 0x1, UPT ;  /* 0x000000010a00788c */ /* 0x000fe2000bf05270 */
[----:B--2---:R-:W-:-:S08]  /*3ef0*/  FFMA R5, R20, R18, R5 ;  /* 0x0000001214057223 */ /* 0x004fd00000000005 */
[----:B------:R-:W-:Y:S05]  /*3f00*/  BRA.U !UP0, `(.L_x_46) ;  /* 0x0000000108307547 */ /* 0x000fea000b800000 */
[----:B------:R-:W-:Y:S01]  /*3f10*/  UISETP.NE.AND UP0, UPT, UR10, 0x2, UPT ;  /* 0x000000020a00788c */ /* 0x000fe2000bf05270 */
[----:B------:R-:W-:Y:S01]  /*3f20*/  IADD3 R21, P0, PT, R21, UR13, RZ ;  /* 0x0000000d15157c10 */ /* 0x000fe2000ff1e0ff */
[----:B------:R-:W2:Y:S03]  /*3f30*/  LDG.E R20, desc[UR18][R14.64+0x4] ;  /* 0x000004120e147981 */ /* 0x000ea6000c1e1900 */
[----:B------:R-:W-:Y:S02]  /*3f40*/  IADD3.X R19, PT, PT, RZ, RZ, RZ, P0, !PT ;  /* 0x000000ffff137210 */ /* 0x000fe400007fe4ff */
[----:B------:R-:W-:Y:S02]  /*3f50*/  PLOP3.LUT P1, PT, PT, PT, UP0, 0x80, 0x8 ;  /* 0x000000000008781c */ /* 0x000fe40003f2f008 */
[----:B------:R-:W-:-:S04]  /*3f60*/  LEA R18, P0, R21, R12, 0x2 ;  /* 0x0000000c15127211 */ /* 0x000fc800078010ff */
[----:B------:R-:W-:-:S05]  /*3f70*/  LEA.HI.X R19, R21, R13, R19, 0x2, P0 ;  /* 0x0000000d15137211 */ /* 0x000fca00000f1413 */
[----:B------:R-:W2:Y:S04]  /*3f80*/  LDG.E R21, desc[UR18][R18.64+0x4] ;  /* 0x0000041212157981 */ /* 0x000ea8000c1e1900 */
[----:B------:R-:W3:Y:S04]  /*3f90*/  @P1 LDG.E R22, desc[UR18][R14.64+0x8] ;  /* 0x000008120e161981 */ /* 0x000ee8000c1e1900 */
[----:B------:R-:W3:Y:S01]  /*3fa0*/  @P1 LDG.E R23, desc[UR18][R18.64+0x8] ;  /* 0x0000081212171981 */ /* 0x000ee2000c1e1900 */
[----:B--2---:R-:W-:-:S04]  /*3fb0*/  FFMA R5, R20, R21, R5 ;  /* 0x0000001514057223 */ /* 0x004fc80000000005 */
[----:B---3--:R-:W-:-:S07]  /*3fc0*/  @P1 FFMA R5, R22, R23, R5 ;  /* 0x0000001716051223 */ /* 0x008fce0000000005 */
.L_x_46:
[----:B------:R-:W0:Y:S02]  /*3fd0*/  LDCU UR17, c[0x0][0x38c] ;  /* 0x00007180ff1177ac */ /* 0x000e240008000800 */
[----:B0-----:R-:W-:Y:S02]  /*3fe0*/  UIMAD UR13, UR5, UR17, URZ ;  /* 0x00000011050d72a4 */ /* 0x001fe4000f8e02ff */
[----:B------:R-:W-:Y:S02]  /*3ff0*/  UIADD3 UR5, UPT, UPT, UR5, 0x1, URZ ;  /* 0x0000000105057890 */ /* 0x000fe4000fffe0ff */
[----:B------:R-:W-:-:S04]  /*4000*/  UIADD3 UR13, UP0, UPT, UR13, UR12, URZ ;  /* 0x0000000c0d0d7290 */ /* 0x000fc8000ff1e0ff */
[----:B------:R-:W-:Y:S02]  /*4010*/  UIADD3.X UR14, UPT, UPT, URZ, UR15, URZ, UP0, !UPT ;  /* 0x0000000fff0e7290 */ /* 0x000fe400087fe4ff */
[----:B------:R-:W-:Y:S01]  /*4020*/  MOV R15, UR13 ;  /* 0x0000000d000f7c02 */ /* 0x000fe20008000f00 */
[----:B------:R-:W-:-:S03]  /*4030*/  UISETP.NE.AND UP0, UPT, UR5, UR17, UPT ;  /* 0x000000110500728c */ /* 0x000fc6000bf05270 */
[----:B------:R-:W-:Y:S01]  /*4040*/  IMAD.U32 R18, RZ, RZ, UR14 ;  /* 0x0000000eff127e24 */ /* 0x000fe2000f8e00ff */
[----:B------:R-:W-:-:S04]  /*4050*/  LEA R14, P0, R15, R16, 0x2 ;  /* 0x000000100f0e7211 */ /* 0x000fc800078010ff */
[----:B------:R-:W-:-:S05]  /*4060*/  LEA.HI.X R15, R15, R17, R18, 0x2, P0 ;  /* 0x000000110f0f7211 */ /* 0x000fca00000f1412 */
[----:B------:R4:W-:Y:S01]  /*4070*/  STG.E desc[UR18][R14.64+-0x4], R5 ;  /* 0xfffffc050e007986 */ /* 0x0009e2000c101912 */
[----:B------:R-:W-:Y:S05]  /*4080*/  BRA.U !UP0, `(.L_x_49) ;  /* 0x0000000908547547 */ /* 0x000fea000b800000 */
[----:B------:R-:W-:Y:S05]  /*4090*/  BRA `(.L_x_50) ;  /* 0xfffffff400807947 */ /* 0x000fea000383ffff */
.L_x_43:
[----:B------:R-:W0:Y:S01]  /*40a0*/  LDCU UR17, c[0x0][0x38c] ;  /* 0x00007180ff1177ac */ /* 0x000e220008000800 */
[----:B------:R-:W-:Y:S01]  /*40b0*/  MOV R5, RZ ;  /* 0x000000ff00057202 */ /* 0x000fe20000000f00 */
[----:B0-----:R-:W-:-:S09]  /*40c0*/  UISETP.GE.U32.AND UP0, UPT, UR17, 0x8, UPT ;  /* 0x000000081100788c */ /* 0x001fd2000bf06070 */
[----:B------:R-:W-:Y:S05]  /*40d0*/  BRA.U !UP0, `(.L_x_51) ;  /* 0x0000000508587547 */ /* 0x000fea000b800000 */
[----:B------:R-:W0:Y:S01]  /*40e0*/  LDCU UR30, c[0x0][0x38c] ;  /* 0x00007180ff1e77ac */ /* 0x000e220008000800 */
[----:B------:R-:W-:Y:S02]  /*40f0*/  UIMAD UR27, UR17, 0x7, URZ ;  /* 0x00000007111b78a4 */ /* 0x000fe4000f8e02ff */
[----:B------:R-:W-:Y:S02]  /*4100*/  USHF.L.U32 UR28, UR17, 0x1, URZ ;  /* 0x00000001111c7899 */ /* 0x000fe400080006ff */
[----:B------:R-:W-:Y:S02]  /*4110*/  UIMAD UR29, UR17, 0x3, URZ ;  /* 0x00000003111d78a4 */ /* 0x000fe4000f8e02ff */
[----:B------:R-:W-:Y:S01]  /*4120*/  USHF.R.S32.HI UR37, URZ, 0x1f, UR12 ;  /* 0x0000001fff257899 */ /* 0x000fe2000801140c */
[----:B------:R-:W-:Y:S01]  /*4130*/  UMOV UR5, URZ ;  /* 0x000000ff00057c82 */ /* 0x000fe20008000000 */
[----:B------:R-:W-:Y:S01]  /*4140*/  UMOV UR13, UR8 ;  /* 0x00000008000d7c82 */ /* 0x000fe20008000000 */
[----:B------:R-:W-:Y:S01]  /*4150*/  UMOV UR14, UR7 ;  /* 0x00000007000e7c82 */ /* 0x000fe20008000000 */
[----:B------:R-:W-:Y:S01]  /*4160*/  UMOV UR15, UR6 ;  /* 0x00000006000f7c82 */ /* 0x000fe20008000000 */
[----:B------:R-:W-:-:S07]  /*4170*/  UMOV UR16, UR11 ;  /* 0x0000000b00107c82 */ /* 0x000fce0008000000 */
.L_x_52:
[----:B------:R-:W-:Y:S02]  /*4180*/  UIADD3 UR31, UP0, UPT, UR5, UR12, URZ ;  /* 0x0000000c051f7290 */ /* 0x000fe4000ff1e0ff */
[----:B0-----:R-:W-:Y:S02]  /*4190*/  UIADD3 UR35, UP1, UPT, UR30, UR12, URZ ;  /* 0x0000000c1e237290 */ /* 0x001fe4000ff3e0ff */
[----:B------:R-:W-:Y:S02]  /*41a0*/  ULEA.HI.X.SX32 UR32, UR5, UR37, 0x1, UP0 ;  /* 0x0000002505207291 */ /* 0x000fe400080f0eff */
[----:B--2---:R-:W-:Y:S01]  /*41b0*/  MOV R15, UR31 ;  /* 0x0000001f000f7c02 */ /* 0x004fe20008000f00 */
[----:B------:R-:W-:Y:S01]  /*41c0*/  UIADD3 UR33, UP2, UPT, UR28, UR12, URZ ;  /* 0x0000000c1c217290 */ /* 0x000fe2000ff5e0ff */
[----:B------:R-:W-:Y:S01]  /*41d0*/  IMAD.U32 R5, RZ, RZ, UR31 ;  /* 0x0000001fff057e24 */ /* 0x000fe2000f8e00ff */
[----:B------:R-:W-:Y:S01]  /*41e0*/  UIADD3 UR34, UP0, UPT, UR29, UR12, URZ ;  /* 0x0000000c1d227290 */ /* 0x000fe2000ff1e0ff */
[-C--:B------:R-:W-:Y:S01]  /*41f0*/  LEA R14, P0, R15, R16.reuse, 0x2 ;  /* 0x000000100f0e7211 */ /* 0x080fe200078010ff */
[----:B------:R-:W-:Y:S01]  /*4200*/  ULEA.HI.X.SX32 UR31, UR28, UR37, 0x1, UP2 ;  /* 0x000000251c1f7291 */ /* 0x000fe200090f0eff */
[----:B------:R-:W-:Y:S01]  /*4210*/  MOV R15, UR32 ;  /* 0x00000020000f7c02 */ /* 0x000fe20008000f00 */
[----:B------:R-:W-:Y:S01]  /*4220*/  ULEA.HI.X.SX32 UR32, UR30, UR37, 0x1, UP1 ;  /* 0x000000251e207291 */ /* 0x000fe200088f0eff */
[----:B------:R-:W-:Y:S01]  /*4230*/  MOV R25, UR33 ;  /* 0x0000002100197c02 */ /* 0x000fe20008000f00 */
[----:B------:R-:W-:Y:S01]  /*4240*/  UIADD3 UR16, UPT, UPT, UR16, 0x8, URZ ;  /* 0x0000000810107890 */ /* 0x000fe2000fffe0ff */
[----:B------:R-:W-:Y:S01]  /*4250*/  MOV R19, UR33 ;  /* 0x0000002100137c02 */ /* 0x000fe20008000f00 */
[----:B------:R-:W-:Y:S01]  /*4260*/  ULEA UR5, UR17, UR5, 0x3 ;  /* 0x0000000511057291 */ /* 0x000fe2000f8e18ff */
[-C--:B------:R-:W-:Y:S01]  /*4270*/  LEA R24, P1, R25, R16.reuse, 0x2 ;  /* 0x0000001019187211 */ /* 0x080fe200078210ff */
[----:B------:R-:W-:Y:S01]  /*4280*/  IMAD.U32 R18, RZ, RZ, UR32 ;  /* 0x00000020ff127e24 */ /* 0x000fe2000f8e00ff */
[----:B------:R-:W-:Y:S01]  /*4290*/  UIADD3 UR32, UP1, UPT, UR15, UR12, URZ ;  /* 0x0000000c0f207290 */ /* 0x000fe2000ff3e0ff */
[----:B------:R-:W-:Y:S01]  /*42a0*/  MOV R20, UR31 ;  /* 0x0000001f00147c02 */ /* 0x000fe20008000f00 */
[----:B------:R-:W-:Y:S01]  /*42b0*/  UIADD3 UR31, UP2, UPT, UR14, UR12, URZ ;  /* 0x0000000c0e1f7290 */ /* 0x000fe2000ff5e0ff */
[----:B------:R-:W-:Y:S01]  /*42c0*/  MOV R23, UR35 ;  /* 0x0000002300177c02 */ /* 0x000fe20008000f00 */
[----:B------:R-:W-:Y:S01]  /*42d0*/  ULEA.HI.X.SX32 UR33, UR15, UR37, 0x1, UP1 ;  /* 0x000000250f217291 */ /* 0x000fe200088f0eff */
[-C--:B------:R-:W-:Y:S01]  /*42e0*/  LEA.HI.X R15, R5, R17.reuse, R15, 0x2, P0 ;  /* 0x00000011050f7211 */ /* 0x080fe200000f140f */
[----:B------:R-:W-:Y:S01]  /*42f0*/  IMAD.U32 R5, RZ, RZ, UR35 ;  /* 0x00000023ff057e24 */ /* 0x000fe2000f8e00ff */
[-C--:B------:R-:W-:Y:S01]  /*4300*/  LEA.HI.X R25, R19, R17.reuse, R20, 0x2, P1 ;  /* 0x0000001113197211 */ /* 0x080fe200008f1414 */
[----:B------:R-:W-:Y:S01]  /*4310*/  ULEA.HI.X.SX32 UR35, UR29, UR37, 0x1, UP0 ;  /* 0x000000251d237291 */ /* 0x000fe200080f0eff */
[-C--:B------:R-:W-:Y:S01]  /*4320*/  LEA R22, P0, R23, R16.reuse, 0x2 ;  /* 0x0000001017167211 */ /* 0x080fe200078010ff */
[----:B------:R-:W-:Y:S01]  /*4330*/  IMAD.U32 R19, RZ, RZ, UR32 ;  /* 0x00000020ff137e24 */ /* 0x000fe2000f8e00ff */
[----:B------:R-:W-:Y:S01]  /*4340*/  MOV R21, UR34 ;  /* 0x0000002200157c02 */ /* 0x000fe20008000f00 */
[----:B------:R0:W-:Y:S01]  /*4350*/  STG.E desc[UR18][R14.64+-0x4], RZ ;  /* 0xfffffcff0e007986 */ /* 0x0001e2000c101912 */
[-C--:B------:R-:W-:Y:S01]  /*4360*/  LEA.HI.X R23, R5, R17.reuse, R18, 0x2, P0 ;  /* 0x0000001105177211 */ /* 0x080fe200000f1412 */
[----:B------:R-:W-:Y:S01]  /*4370*/  ULEA UR30, UR17, UR30, 0x3 ;  /* 0x0000001e111e7291 */ /* 0x000fe2000f8e18ff */
[-C--:B------:R-:W-:Y:S01]  /*4380*/  LEA R18, P1, R19, R16.reuse, 0x2 ;  /* 0x0000001013127211 */ /* 0x080fe200078210ff */
[----:B------:R-:W-:Y:S01]  /*4390*/  IMAD.U32 R19, RZ, RZ, UR35 ;  /* 0x00000023ff137e24 */ /* 0x000fe2000f8e00ff */
[----:B------:R-:W-:Y:S01]  /*43a0*/  MOV R5, UR34 ;  /* 0x0000002200057c02 */ /* 0x000fe20008000f00 */
[----:B------:R1:W-:Y:S01]  /*43b0*/  STG.E desc[UR18][R22.64+-0x4], RZ ;  /* 0xfffffcff16007986 */ /* 0x0003e2000c101912 */
[-C--:B------:R-:W-:Y:S01]  /*43c0*/  LEA R20, P0, R21, R16.reuse, 0x2 ;  /* 0x0000001015147211 */ /* 0x080fe200078010ff */
[----:B------:R-:W-:Y:S01]  /*43d0*/  ULEA UR28, UR17, UR28, 0x3 ;  /* 0x0000001c111c7291 */ /* 0x000fe2000f8e18ff */
[----:B------:R-:W-:Y:S01]  /*43e0*/  MOV R27, UR32 ;  /* 0x00000020001b7c02 */ /* 0x000fe20008000f00 */
[----:B------:R-:W-:Y:S01]  /*43f0*/  ULEA.HI.X.SX32 UR32, UR14, UR37, 0x1, UP2 ;  /* 0x000000250e207291 */ /* 0x000fe200090f0eff */
[----:B------:R-:W-:Y:S01]  /*4400*/  MOV R26, UR33 ;  /* 0x00000021001a7c02 */ /* 0x000fe20008000f00 */
[----:B------:R-:W-:Y:S01]  /*4410*/  UIADD3 UR33, UP0, UPT, UR13, UR12, URZ ;  /* 0x0000000c0d217290 */ /* 0x000fe2000ff1e0ff */
[----:B0-----:R-:W-:Y:S01]  /*4420*/  MOV R15, UR31 ;  /* 0x0000001f000f7c02 */ /* 0x001fe20008000f00 */
[----:B------:R2:W-:Y:S01]  /*4430*/  STG.E desc[UR18][R24.64+-0x4], RZ ;  /* 0xfffffcff18007986 */ /* 0x0005e2000c101912 */
[-C--:B------:R-:W-:Y:S01]  /*4440*/  LEA.HI.X R21, R5, R17.reuse, R19, 0x2, P0 ;  /* 0x0000001105157211 */ /* 0x080fe200000f1413 */
[----:B------:R-:W-:Y:S01]  /*4450*/  IMAD.U32 R5, RZ, RZ, UR31 ;  /* 0x0000001fff057e24 */ /* 0x000fe2000f8e00ff */
[----:B------:R-:W-:Y:S01]  /*4460*/  UIADD3 UR31, UP1, UPT, UR27, UR12, URZ ;  /* 0x0000000c1b1f7290 */ /* 0x000fe2000ff3e0ff */
[-C--:B------:R-:W-:Y:S01]  /*4470*/  LEA R14, P0, R15, R16.reuse, 0x2 ;  /* 0x000000100f0e7211 */ /* 0x080fe200078010ff */
[----:B------:R-:W-:Y:S01]  /*4480*/  ULEA.HI.X.SX32 UR34, UR13, UR37, 0x1, UP0 ;  /* 0x000000250d227291 */ /* 0x000fe200080f0eff */
[----:B------:R-:W-:Y:S01]  /*4490*/  MOV R15, UR32 ;  /* 0x00000020000f7c02 */ /* 0x000fe20008000f00 */
[----:B------:R-:W-:Y:S01]  /*44a0*/  ULEA.HI.X.SX32 UR32, UR27, UR37, 0x1, UP1 ;  /* 0x000000251b207291 */ /* 0x000fe200088f0eff */
[----:B------:R-:W-:Y:S01]  /*44b0*/  MOV R29, UR33 ;  /* 0x00000021001d7c02 */ /* 0x000fe20008000f00 */
[----:B------:R-:W-:Y:S01]  /*44c0*/  IMAD.U32 R28, RZ, RZ, UR31 ;  /* 0x0000001fff1c7e24 */ /* 0x000fe2000f8e00ff */
[-C--:B------:R-:W-:Y:S01]  /*44d0*/  LEA.HI.X R19, R27, R17.reuse, R26, 0x2, P1 ;  /* 0x000000111b137211 */ /* 0x080fe200008f141a */
[----:B------:R2:W-:Y:S01]  /*44e0*/  STG.E desc[UR18][R20.64+-0x4], RZ ;  /* 0xfffffcff14007986 */ /* 0x0005e2000c101912 */
[-C--:B------:R-:W-:Y:S01]  /*44f0*/  LEA.HI.X R15, R5, R17.reuse, R15, 0x2, P0 ;  /* 0x00000011050f7211 */ /* 0x080fe200000f140f */
[----:B------:R-:W-:Y:S01]  /*4500*/  UISETP.NE.AND UP0, UPT, UR16, URZ, UPT ;  /* 0x000000ff1000728c */ /* 0x000fe2000bf05270 */
[-C--:B------:R-:W-:Y:S01]  /*4510*/  LEA R26, P0, R29, R16.reuse, 0x2 ;  /* 0x000000101d1a7211 */ /* 0x080fe200078010ff */
[----:B------:R-:W-:Y:S01]  /*4520*/  IMAD.U32 R29, RZ, RZ, UR34 ;  /* 0x00000022ff1d7e24 */ /* 0x000fe2000f8e00ff */
[----:B------:R-:W-:Y:S01]  /*4530*/  MOV R27, UR33 ;  /* 0x00000021001b7c02 */ /* 0x000fe20008000f00 */
[----:B------:R2:W-:Y:S01]  /*4540*/  STG.E desc[UR18][R18.64+-0x4], RZ ;  /* 0xfffffcff12007986 */ /* 0x0005e2000c101912 */
[----:B------:R-:W-:Y:S01]  /*4550*/  MOV R5, UR31 ;  /* 0x0000001f00057c02 */ /* 0x000fe20008000f00 */
[----:B------:R-:W-:Y:S01]  /*4560*/  ULEA UR29, UR17, UR29, 0x3 ;  /* 0x0000001d111d7291 */ /* 0x000fe2000f8e18ff */
[----:B------:R-:W-:Y:S01]  /*4570*/  LEA R28, P1, R28, R16, 0x2 ;  /* 0x000000101c1c7211 */ /* 0x000fe200078210ff */
[----:B------:R2:W-:Y:S01]  /*4580*/  STG.E desc[UR18][R14.64+-0x4], RZ ;  /* 0xfffffcff0e007986 */ /* 0x0005e2000c101912 */
[----:B-1----:R-:W-:Y:S01]  /*4590*/  MOV R22, UR32 ;  /* 0x0000002000167c02 */ /* 0x002fe20008000f00 */
[----:B------:R-:W-:Y:S01]  /*45a0*/  ULEA UR15, UR17, UR15, 0x3 ;  /* 0x0000000f110f7291 */ /* 0x000fe2000f8e18ff */
[-C--:B------:R-:W-:Y:S01]  /*45b0*/  LEA.HI.X R27, R27, R17.reuse, R29, 0x2, P0 ;  /* 0x000000111b1b7211 */ /* 0x080fe200000f141d */
[----:B------:R-:W-:Y:S01]  /*45c0*/  ULEA UR14, UR17, UR14, 0x3 ;  /* 0x0000000e110e7291 */ /* 0x000fe2000f8e18ff */
[----:B------:R-:W-:Y:S01]  /*45d0*/  LEA.HI.X R29, R5, R17, R22, 0x2, P1 ;  /* 0x00000011051d7211 */ /* 0x000fe200008f1416 */
[----:B------:R-:W-:-:S02]  /*45e0*/  ULEA UR13, UR17, UR13, 0x3 ;  /* 0x0000000d110d7291 */ /* 0x000fc4000f8e18ff */
[----:B------:R2:W-:Y:S01]  /*45f0*/  STG.E desc[UR18][R26.64+-0x4], RZ ;  /* 0xfffffcff1a007986 */ /* 0x0005e2000c101912 */
[----:B------:R-:W-:-:S03]  /*4600*/  ULEA UR27, UR17, UR27, 0x3 ;  /* 0x0000001b111b7291 */ /* 0x000fc6000f8e18ff */
[----:B------:R2:W-:Y:S01]  /*4610*/  STG.E desc[UR18][R28.64+-0x4], RZ ;  /* 0xfffffcff1c007986 */ /* 0x0005e2000c101912 */
[----:B------:R-:W-:Y:S08]  /*4620*/  BRA.U UP0, `(.L_x_52) ;  /* 0xfffffff900d47547 */ /* 0x000ff0000b83ffff */
[----:B------:R-:W-:-:S07]  /*4630*/  MOV R5, UR22 ;  /* 0x0000001600057c02 */ /* 0x000fce0008000f00 */
.L_x_51:
[----:B------:R-:W-:-:S09]  /*4640*/  UISETP.NE.AND UP0, UPT, UR20, URZ, UPT ;  /* 0x000000ff1400728c */ /* 0x000fd2000bf05270 */
[----:B------:R-:W-:Y:S05]  /*4650*/  BRA.U !UP0, `(.L_x_49) ;  /* 0x0000000108e07547 */ /* 0x000fea000b800000 */
[----:B------:R-:W-:Y:S02]  /*4660*/  UIADD3 UR5, UPT, UPT, UR20, -0x1, URZ ;  /* 0xffffffff14057890 */ /* 0x000fe4000fffe0ff */
[----:B------:R-:W-:Y:S02]  /*4670*/  UISETP.NE.AND UP1, UPT, UR21, URZ, UPT ;  /* 0x000000ff1500728c */ /* 0x000fe4000bf25270 */
[----:B------:R-:W-:-:S09]  /*4680*/  UISETP.GE.U32.AND UP0, UPT, UR5, 0x3, UPT ;  /* 0x000000030500788c */ /* 0x000fd2000bf06070 */
[----:B------:R-:W-:Y:S05]  /*4690*/  BRA.U !UP0, `(.L_x_53) ;  /* 0x0000000108687547 */ /* 0x000fea000b800000 */
[C---:B--2---:R-:W-:Y:S01]  /*46a0*/  IMAD R14, R5.reuse, UR17, RZ ;  /* 0x00000011050e7c24 */ /* 0x044fe2000f8e02ff */
[----:B------:R-:W-:Y:S01]  /*46b0*/  USHF.R.S32.HI UR5, URZ, 0x1f, UR12 ;  /* 0x0000001fff057899 */ /* 0x000fe2000801140c */
[----:B------:R-:W-:Y:S02]  /*46c0*/  VIADD R5, R5, 0x4 ;  /* 0x0000000405057836 */ /* 0x000fe40000000000 */
[C---:B------:R-:W-:Y:S01]  /*46d0*/  VIADD R18, R14.reuse, UR17 ;  /* 0x000000110e127c36 */ /* 0x040fe20008000000 */
[----:B------:R-:W-:-:S04]  /*46e0*/  IADD3 R15, P0, PT, R14, UR12, RZ ;  /* 0x0000000c0e0f7c10 */ /* 0x000fc8000ff1e0ff */
[----:B------:R-:W-:Y:S02]  /*46f0*/  IADD3 R24, PT, PT, R18, UR17, RZ ;  /* 0x0000001112187c10 */ /* 0x000fe4000fffe0ff */
[----:B------:R-:W-:Y:S02]  /*4700*/  LEA.HI.X.SX32 R20, R14, UR5, 0x1, P0 ;  /* 0x000000050e147c11 */ /* 0x000fe400080f0eff */
[C---:B------:R-:W-:Y:S02]  /*4710*/  LEA R14, P0, R15.reuse, R16, 0x2 ;  /* 0x000000100f0e7211 */ /* 0x040fe400078010ff */
[----:B------:R-:W-:Y:S02]  /*4720*/  IADD3 R19, P1, PT, R18, UR12, RZ ;  /* 0x0000000c12137c10 */ /* 0x000fe4000ff3e0ff */
[----:B------:R-:W-:Y:S02]  /*4730*/  IADD3 R22, PT, PT, R24, UR17, RZ ;  /* 0x0000001118167c10 */ /* 0x000fe4000fffe0ff */
[----:B------:R-:W-:-:S02]  /*4740*/  LEA.HI.X R15, R15, R17, R20, 0x2, P0 ;  /* 0x000000110f0f7211 */ /* 0x000fc400000f1414 */
[----:B------:R-:W-:Y:S02]  /*4750*/  LEA.HI.X.SX32 R25, R18, UR5, 0x1, P1 ;  /* 0x0000000512197c11 */ /* 0x000fe400088f0eff */
[C---:B------:R-:W-:Y:S01]  /*4760*/  LEA R18, P0, R19.reuse, R16, 0x2 ;  /* 0x0000001013127211 */ /* 0x040fe200078010ff */
[----:B------:R0:W-:Y:S01]  /*4770*/  STG.E desc[UR18][R14.64+-0x4], RZ ;  /* 0xfffffcff0e007986 */ /* 0x0001e2000c101912 */
[----:B------:R-:W-:Y:S02]  /*4780*/  IADD3 R21, P2, PT, R24, UR12, RZ ;  /* 0x0000000c18157c10 */ /* 0x000fe4000ff5e0ff */
[----:B------:R-:W-:Y:S02]  /*4790*/  IADD3 R23, P3, PT, R22, UR12, RZ ;  /* 0x0000000c16177c10 */ /* 0x000fe4000ff7e0ff */
[----:B------:R-:W-:Y:S02]  /*47a0*/  LEA.HI.X R19, R19, R17, R25, 0x2, P0 ;  /* 0x0000001113137211 */ /* 0x000fe400000f1419 */
[----:B------:R-:W-:-:S02]  /*47b0*/  LEA.HI.X.SX32 R24, R24, UR5, 0x1, P2 ;  /* 0x0000000518187c11 */ /* 0x000fc400090f0eff */
[-C--:B------:R-:W-:Y:S01]  /*47c0*/  LEA R20, P1, R21, R16.reuse, 0x2 ;  /* 0x0000001015147211 */ /* 0x080fe200078210ff */
[----:B------:R0:W-:Y:S01]  /*47d0*/  STG.E desc[UR18][R18.64+-0x4], RZ ;  /* 0xfffffcff12007986 */ /* 0x0001e2000c101912 */
[----:B------:R-:W-:Y:S02]  /*47e0*/  LEA.HI.X.SX32 R25, R22, UR5, 0x1, P3 ;  /* 0x0000000516197c11 */ /* 0x000fe400098f0eff */
[----:B------:R-:W-:Y:S02]  /*47f0*/  LEA R22, P0, R23, R16, 0x2 ;  /* 0x0000001017167211 */ /* 0x000fe400078010ff */
[-C--:B------:R-:W-:Y:S02]  /*4800*/  LEA.HI.X R21, R21, R17.reuse, R24, 0x2, P1 ;  /* 0x0000001115157211 */ /* 0x080fe400008f1418 */
[----:B------:R-:W-:-:S03]  /*4810*/  LEA.HI.X R23, R23, R17, R25, 0x2, P0 ;  /* 0x0000001117177211 */ /* 0x000fc600000f1419 */
[----:B------:R0:W-:Y:S04]  /*4820*/  STG.E desc[UR18][R20.64+-0x4], RZ ;  /* 0xfffffcff14007986 */ /* 0x0001e8000c101912 */
[----:B------:R0:W-:Y:S02]  /*4830*/  STG.E desc[UR18][R22.64+-0x4], RZ ;  /* 0xfffffcff16007986 */ /* 0x0001e4000c101912 */
.L_x_53:
[----:B------:R-:W-:Y:S05]  /*4840*/  BRA.U !UP1, `(.L_x_49) ;  /* 0x0000000109647547 */ /* 0x000fea000b800000 */
[----:B------:R-:W-:Y:S02]  /*4850*/  UISETP.NE.AND UP1, UPT, UR21, 0x1, UPT ;  /* 0x000000011500788c */ /* 0x000fe4000bf25270 */
[----:B------:R-:W-:-:S07]  /*4860*/  ULOP3.LUT UP0, URZ, UR17, 0x1, URZ, 0xc0, !UPT ;  /* 0x0000000111ff7892 */ /* 0x000fce000f80c0ff */
[----:B------:R-:W-:Y:S05]  /*4870*/  BRA.U !UP1, `(.L_x_54) ;  /* 0x0000000109387547 */ /* 0x000fea000b800000 */
[C---:B0-2---:R-:W-:Y:S01]  /*4880*/  IMAD R14, R5.reuse, UR17, RZ ;  /* 0x00000011050e7c24 */ /* 0x045fe2000f8e02ff */
[----:B------:R-:W-:Y:S01]  /*4890*/  USHF.R.S32.HI UR5, URZ, 0x1f, UR12 ;  /* 0x0000001fff057899 */ /* 0x000fe2000801140c */
[----:B------:R-:W-:-:S03]  /*48a0*/  IADD3 R5, PT, PT, R5, 0x2, RZ ;  /* 0x0000000205057810 */ /* 0x000fc60007ffe0ff */
[C---:B------:R-:W-:Y:S02]  /*48b0*/  IADD3 R18, PT, PT, R14.reuse, UR17, RZ ;  /* 0x000000110e127c10 */ /* 0x040fe4000fffe0ff */
[----:B------:R-:W-:Y:S02]  /*48c0*/  IADD3 R15, P0, PT, R14, UR12, RZ ;  /* 0x0000000c0e0f7c10 */ /* 0x000fe4000ff1e0ff */
[----:B------:R-:W-:Y:S02]  /*48d0*/  IADD3 R21, P1, PT, R18, UR12, RZ ;  /* 0x0000000c12157c10 */ /* 0x000fe4000ff3e0ff */
[----:B------:R-:W-:Y:S02]  /*48e0*/  LEA.HI.X.SX32 R19, R14, UR5, 0x1, P0 ;  /* 0x000000050e137c11 */ /* 0x000fe400080f0eff */
[----:B------:R-:W-:Y:S02]  /*48f0*/  LEA R14, P0, R15, R16, 0x2 ;  /* 0x000000100f0e7211 */ /* 0x000fe400078010ff */
[----:B------:R-:W-:-:S02]  /*4900*/  LEA.HI.X.SX32 R20, R18, UR5, 0x1, P1 ;  /* 0x0000000512147c11 */ /* 0x000fc400088f0eff */
[----:B------:R-:W-:Y:S02]  /*4910*/  LEA R18, P1, R21, R16, 0x2 ;  /* 0x0000001015127211 */ /* 0x000fe400078210ff */
[-C--:B------:R-:W-:Y:S02]  /*4920*/  LEA.HI.X R15, R15, R17.reuse, R19, 0x2, P0 ;  /* 0x000000110f0f7211 */ /* 0x080fe400000f1413 */
[----:B------:R-:W-:-:S03]  /*4930*/  LEA.HI.X R19, R21, R17, R20, 0x2, P1 ;  /* 0x0000001115137211 */ /* 0x000fc600008f1414 */
[----:B------:R1:W-:Y:S04]  /*4940*/  STG.E desc[UR18][R14.64+-0x4], RZ ;  /* 0xfffffcff0e007986 */ /* 0x0003e8000c101912 */
[----:B------:R1:W-:Y:S02]  /*4950*/  STG.E desc[UR18][R18.64+-0x4], RZ ;  /* 0xfffffcff12007986 */ /* 0x0003e4000c101912 */
.L_x_54:
[----:B------:R-:W-:Y:S05]  /*4960*/  BRA.U !UP0, `(.L_x_49) ;  /* 0x00000001081c7547 */ /* 0x000fea000b800000 */
[----:B------:R-:W-:Y:S01]  /*4970*/  IMAD R5, R5, UR17, RZ ;  /* 0x0000001105057c24 */ /* 0x000fe2000f8e02ff */
[----:B------:R-:W-:-:S04]  /*4980*/  USHF.R.S32.HI UR5, URZ, 0x1f, UR12 ;  /* 0x0000001fff057899 */ /* 0x000fc8000801140c */
[----:B012---:R-:W-:-:S04]  /*4990*/  IADD3 R15, P0, PT, R5, UR12, RZ ;  /* 0x0000000c050f7c10 */ /* 0x007fc8000ff1e0ff */
[----:B------:R-:W-:Y:S02]  /*49a0*/  LEA.HI.X.SX32 R5, R5, UR5, 0x1, P0 ;  /* 0x0000000505057c11 */ /* 0x000fe400080f0eff */
[----:B------:R-:W-:-:S04]  /*49b0*/  LEA R14, P0, R15, R16, 0x2 ;  /* 0x000000100f0e7211 */ /* 0x000fc800078010ff */
[----:B------:R-:W-:-:S05]  /*49c0*/  LEA.HI.X R15, R15, R17, R5, 0x2, P0 ;  /* 0x000000110f0f7211 */ /* 0x000fca00000f1405 */
[----:B------:R3:W-:Y:S04]  /*49d0*/  STG.E desc[UR18][R14.64+-0x4], RZ ;  /* 0xfffffcff0e007986 */ /* 0x0007e8000c101912 */
.L_x_49:
[----:B------:R-:W-:Y:S01]  /*49e0*/  UISETP.GE.AND UP0, UPT, UR36, 0x1, UPT ;  /* 0x000000012400788c */ /* 0x000fe2000bf06270 */
[----:B012---:R-:W-:-:S08]  /*49f0*/  IMAD.MOV.U32 R18, RZ, RZ, RZ ;  /* 0x000000ffff127224 */ /* 0x007fd000078e00ff */
[----:B------:R-:W-:Y:S05]  /*4a00*/  BRA.U !UP0, `(.L_x_55) ;  /* 0x0000000908447547 */ /* 0x000fea000b800000 */
[----:B------:R-:W-:Y:S01]  /*4a10*/  UISETP.GE.U32.AND UP0, UPT, UR23, 0xf, UPT ;  /* 0x0000000f1700788c */ /* 0x000fe2000bf06070 */
[----:B----4-:R-:W-:Y:S01]  /*4a20*/  HFMA2 R5, -RZ, RZ, 0, 0 ;  /* 0x00000000ff057431 */ /* 0x010fe200000001ff */
[----:B------:R-:W-:-:S07]  /*4a30*/  MOV R18, RZ ;  /* 0x000000ff00127202 */ /* 0x000fce0000000f00 */
[----:B------:R-:W-:Y:S05]  /*4a40*/  BRA.U !UP0, `(.L_x_56) ;  /* 0x0000000108f07547 */ /* 0x000fea000b800000 */
[----:B------:R-:W-:Y:S01]  /*4a50*/  IMAD.MOV.U32 R5, RZ, RZ, RZ ;  /* 0x000000ffff057224 */ /* 0x000fe200078e00ff */
[----:B------:R-:W-:Y:S01]  /*4a60*/  MOV R18, RZ ;  /* 0x000000ff00127202 */ /* 0x000fe20000000f00 */
[----:B------:R-:W0:Y:S06]  /*4a70*/  LDCU.64 UR14, c[0x0][0x3a0] ;  /* 0x00007400ff0e77ac */ /* 0x000e2c0008000a00 */
.L_x_57:
[----:B---3--:R-:W-:Y:S01]  /*4a80*/  IADD3 R15, P0, PT, R0, R5, RZ ;  /* 0x00000005000f7210 */ /* 0x008fe20007f1e0ff */
[----:B------:R-:W-:-:S03]  /*4a90*/  IMAD.WIDE.U32 R20, R5, 0x4, R6 ;  /* 0x0000000405147825 */ /* 0x000fc600078e0006 */
[----:B------:R-:W-:Y:S02]  /*4aa0*/  IADD3.X R22, PT, PT, RZ, R3, RZ, P0, !PT ;  /* 0x00000003ff167210 */ /* 0x000fe400007fe4ff */
[C---:B0-----:R-:W-:Y:S01]  /*4ab0*/  LEA R14, P0, R15.reuse, UR14, 0x2 ;  /* 0x0000000e0f0e7c11 */ /* 0x041fe2000f8010ff */
[----:B------:R-:W2:Y:S03]  /*4ac0*/  LDG.E R23, desc[UR18][R20.64] ;  /* 0x0000001214177981 */ /* 0x000ea6000c1e1900 */
[----:B------:R-:W-:Y:S01]  /*4ad0*/  LEA.HI.X R15, R15, UR15, R22, 0x2, P0 ;  /* 0x0000000f0f0f7c11 */ /* 0x000fe200080f1416 */
[----:B------:R-:W3:Y:S04]  /*4ae0*/  LDG.E R26, desc[UR18][R20.64+0x4] ;  /* 0x00000412141a7981 */ /* 0x000ee8000c1e1900 */
[----:B------:R-:W2:Y:S04]  /*4af0*/  LDG.E R24, desc[UR18][R14.64] ;  /* 0x000000120e187981 */ /* 0x000ea8000c1e1900 */
[----:B------:R-:W3:Y:S04]  /*4b00*/  LDG.E R25, desc[UR18][R14.64+0x4] ;  /* 0x000004120e197981 */ /* 0x000ee8000c1e1900 */
[----:B------:R-:W4:Y:S04]  /*4b10*/  LDG.E R19, desc[UR18][R20.64+0x8] ;  /* 0x0000081214137981 */ /* 0x000f28000c1e1900 */
[----:B------:R-:W4:Y:S04]  /*4b20*/  LDG.E R22, desc[UR18][R14.64+0x8] ;  /* 0x000008120e167981 */ /* 0x000f28000c1e1900 */
[----:B------:R-:W5:Y:S04]  /*4b30*/  LDG.E R27, desc[UR18][R20.64+0x1c] ;  /* 0x00001c12141b7981 */ /* 0x000f68000c1e1900 */
[----:B------:R-:W5:Y:S01]  /*4b40*/  LDG.E R29, desc[UR18][R20.64+0x3c] ;  /* 0x00003c12141d7981 */ /* 0x000f62000c1e1900 */
[----:B--2---:R-:W-:-:S03]  /*4b50*/  FFMA R23, R23, R24, R18 ;  /* 0x0000001817177223 */ /* 0x004fc60000000012 */
[----:B------:R-:W2:Y:S01]  /*4b60*/  LDG.E R24, desc[UR18][R14.64+0xc] ;  /* 0x00000c120e187981 */ /* 0x000ea2000c1e1900 */
[----:B---3--:R-:W-:-:S03]  /*4b70*/  FFMA R26, R26, R25, R23 ;  /* 0x000000191a1a7223 */ /* 0x008fc60000000017 */
[----:B------:R-:W2:Y:S04]  /*4b80*/  LDG.E R23, desc[UR18][R20.64+0xc] ;  /* 0x00000c1214177981 */ /* 0x000ea8000c1e1900 */
[----:B------:R-:W3:Y:S01]  /*4b90*/  LDG.E R25, desc[UR18][R20.64+0x10] ;  /* 0x0000101214197981 */ /* 0x000ee2000c1e1900 */
[----:B----4-:R-:W-:-:S03]  /*4ba0*/  FFMA R22, R19, R22, R26 ;  /* 0x0000001613167223 */ /* 0x010fc6000000001a */
[----:B------:R-:W3:Y:S04]  /*4bb0*/  LDG.E R26, desc[UR18][R14.64+0x10] ;  /* 0x000010120e1a7981 */ /* 0x000ee8000c1e1900 */
        /* <DEDUP_REMOVED lines=11> */
[----:B--2---:R-:W-:-:S03]  /*4c70*/  FFMA R22, R22, R23, R25 ;  /* 0x0000001716167223 */ /* 0x004fc60000000019 */
[----:B------:R-:W2:Y:S01]  /*4c80*/  LDG.E R23, desc[UR18][R14.64+0x24] ;  /* 0x000024120e177981 */ /* 0x000ea2000c1e1900 */
[----:B-----5:R-:W-:-:S03]  /*4c90*/  FFMA R27, R27, R24, R22 ;  /* 0x000000181b1b7223 */ /* 0x020fc60000000016 */
[----:B------:R-:W2:Y:S04]  /*4ca0*/  LDG.E R22, desc[UR18][R20.64+0x24] ;  /* 0x0000241214167981 */ /* 0x000ea8000c1e1900 */
[----:B------:R-:W5:Y:S04]  /*4cb0*/  LDG.E R25, desc[UR18][R20.64+0x28] ;  /* 0x0000281214197981 */ /* 0x000f68000c1e1900 */
[----:B------:R-:W5:Y:S01]  /*4cc0*/  LDG.E R24, desc[UR18][R14.64+0x28] ;  /* 0x000028120e187981 */ /* 0x000f62000c1e1900 */
[----:B----4-:R-:W-:-:S03]  /*4cd0*/  FFMA R27, R18, R19, R27 ;  /* 0x00000013121b7223 */ /* 0x010fc6000000001b */
[----:B------:R-:W4:Y:S04]  /*4ce0*/  LDG.E R19, desc[UR18][R20.64+0x2c] ;  /* 0x00002c1214137981 */ /* 0x000f28000c1e1900 */
[----:B------:R-:W4:Y:S01]  /*4cf0*/  LDG.E R18, desc[UR18][R14.64+0x2c] ;  /* 0x00002c120e127981 */ /* 0x000f22000c1e1900 */
[----:B--2---:R-:W-:-:S03]  /*4d00*/  FFMA R22, R22, R23, R27 ;  /* 0x0000001716167223 */ /* 0x004fc6000000001b */
[----:B------:R-:W2:Y:S04]  /*4d10*/  LDG.E R23, desc[UR18][R14.64+0x30] ;  /* 0x000030120e177981 */ /* 0x000ea8000c1e1900 */
[----:B------:R-:W3:Y:S01]  /*4d20*/  LDG.E R27, desc[UR18][R20.64+0x34] ;  /* 0x00003412141b7981 */ /* 0x000ee2000c1e1900 */
[----:B-----5:R-:W-:-:S03]  /*4d30*/  FFMA R24, R25, R24, R22 ;  /* 0x0000001819187223 */ /* 0x020fc60000000016 */
[----:B------:R-:W2:Y:S01]  /*4d40*/  LDG.E R22, desc[UR18][R20.64+0x30] ;  /* 0x0000301214167981 */ /* 0x000ea2000c1e1900 */
[----:B----4-:R-:W-:-:S03]  /*4d50*/  FFMA R25, R19, R18, R24 ;  /* 0x0000001213197223 */ /* 0x010fc60000000018 */
[----:B------:R-:W3:Y:S04]  /*4d60*/  LDG.E R24, desc[UR18][R14.64+0x34] ;  /* 0x000034120e187981 */ /* 0x000ee8000c1e1900 */
[----:B------:R-:W4:Y:S04]  /*4d70*/  LDG.E R18, desc[UR18][R20.64+0x38] ;  /* 0x0000381214127981 */ /* 0x000f28000c1e1900 */
[----:B------:R-:W4:Y:S01]  /*4d80*/  LDG.E R19, desc[UR18][R14.64+0x38] ;  /* 0x000038120e137981 */ /* 0x000f22000c1e1900 */
[----:B------:R-:W-:-:S05]  /*4d90*/  VIADD R5, R5, 0x10 ;  /* 0x0000001005057836 */ /* 0x000fca0000000000 */
[----:B------:R-:W-:Y:S01]  /*4da0*/  ISETP.NE.AND P0, PT, R5, UR26, PT ;  /* 0x0000001a05007c0c */ /* 0x000fe2000bf05270 */
[----:B--2---:R-:W-:-:S04]  /*4db0*/  FFMA R22, R22, R23, R25 ;  /* 0x0000001716167223 */ /* 0x004fc80000000019 */
[----:B---3--:R-:W-:-:S04]  /*4dc0*/  FFMA R27, R27, R24, R22 ;  /* 0x000000181b1b7223 */ /* 0x008fc80000000016 */
[----:B----4-:R-:W-:-:S04]  /*4dd0*/  FFMA R18, R18, R19, R27 ;  /* 0x0000001312127223 */ /* 0x010fc8000000001b */
[----:B------:R-:W-:Y:S01]  /*4de0*/  FFMA R18, R29, R26, R18 ;  /* 0x0000001a1d127223 */ /* 0x000fe20000000012 */
[----:B------:R-:W-:Y:S06]  /*4df0*/  @P0 BRA `(.L_x_57) ;  /* 0xfffffffc00200947 */ /* 0x000fec000383ffff */
[----:B------:R-:W-:-:S07]  /*4e00*/  MOV R5, UR26 ;  /* 0x0000001a00057c02 */ /* 0x000fce0008000f00 */
.L_x_56:
[----:B------:R-:W-:-:S09]  /*4e10*/  UISETP.NE.AND UP0, UPT, UR24, URZ, UPT ;  /* 0x000000ff1800728c */ /* 0x000fd2000bf05270 */
[----:B------:R-:W-:Y:S05]  /*4e20*/  BRA.U !UP0, `(.L_x_55) ;  /* 0x00000005083c7547 */ /* 0x000fea000b800000 */
[----:B------:R-:W-:Y:S02]  /*4e30*/  UIADD3 UR5, UPT, UPT, UR24, -0x1, URZ ;  /* 0xffffffff18057890 */ /* 0x000fe4000fffe0ff */
[----:B------:R-:W-:Y:S02]  /*4e40*/  UISETP.NE.AND UP1, UPT, UR25, URZ, UPT ;  /* 0x000000ff1900728c */ /* 0x000fe4000bf25270 */
[----:B------:R-:W-:-:S09]  /*4e50*/  UISETP.GE.U32.AND UP0, UPT, UR5, 0x7, UPT ;  /* 0x000000070500788c */ /* 0x000fd2000bf06070 */
[----:B------:R-:W-:Y:S05]  /*4e60*/  BRA.U !UP0, `(.L_x_58) ;  /* 0x00000001087c7547 */ /* 0x000fea000b800000 */
[----:B------:R-:W0:Y:S01]  /*4e70*/  LDCU.64 UR14, c[0x0][0x3a0] ;  /* 0x00007400ff0e77ac */ /* 0x000e220008000a00 */
[----:B------:R-:W-:Y:S01]  /*4e80*/  IADD3 R19, P0, PT, R0, R5, RZ ;  /* 0x0000000500137210 */ /* 0x000fe20007f1e0ff */
[----:B---3--:R-:W-:-:S03]  /*4e90*/  IMAD.WIDE.U32 R14, R5, 0x4, R6 ;  /* 0x00000004050e7825 */ /* 0x008fc600078e0006 */
[----:B------:R-:W-:Y:S02]  /*4ea0*/  IADD3.X R22, PT, PT, RZ, R3, RZ, P0, !PT ;  /* 0x00000003ff167210 */ /* 0x000fe400007fe4ff */
[----:B------:R-:W2:Y:S04]  /*4eb0*/  LDG.E R23, desc[UR18][R14.64+0x4] ;  /* 0x000004120e177981 */ /* 0x000ea8000c1e1900 */
[----:B------:R-:W3:Y:S04]  /*4ec0*/  LDG.E R25, desc[UR18][R14.64+0x8] ;  /* 0x000008120e197981 */ /* 0x000ee8000c1e1900 */
[----:B------:R-:W4:Y:S01]  /*4ed0*/  LDG.E R27, desc[UR18][R14.64+0x1c] ;  /* 0x00001c120e1b7981 */ /* 0x000f22000c1e1900 */
[----:B0-----:R-:W-:-:S04]  /*4ee0*/  LEA R20, P0, R19, UR14, 0x2 ;  /* 0x0000000e13147c11 */ /* 0x001fc8000f8010ff */
[----:B------:R-:W-:Y:S02]  /*4ef0*/  LEA.HI.X R21, R19, UR15, R22, 0x2, P0 ;  /* 0x0000000f13157c11 */ /* 0x000fe400080f1416 */
[----:B------:R-:W5:Y:S04]  /*4f00*/  LDG.E R19, desc[UR18][R14.64] ;  /* 0x000000120e137981 */ /* 0x000f68000c1e1900 */
[----:B------:R-:W5:Y:S04]  /*4f10*/  LDG.E R22, desc[UR18][R20.64] ;  /* 0x0000001214167981 */ /* 0x000f68000c1e1900 */
[----:B------:R-:W2:Y:S04]  /*4f20*/  LDG.E R24, desc[UR18][R20.64+0x4] ;  /* 0x0000041214187981 */ /* 0x000ea8000c1e1900 */
[----:B------:R-:W3:Y:S04]  /*4f30*/  LDG.E R26, desc[UR18][R20.64+0x8] ;  /* 0x00000812141a7981 */ /* 0x000ee8000c1e1900 */
[----:B------:R-:W4:Y:S01]  /*4f40*/  LDG.E R28, desc[UR18][R20.64+0x1c] ;  /* 0x00001c12141c7981 */ /* 0x000f22000c1e1900 */
[----:B-----5:R-:W-:-:S03]  /*4f50*/  FFMA R22, R19, R22, R18 ;  /* 0x0000001613167223 */ /* 0x020fc60000000012 */
[----:B------:R-:W5:Y:S04]  /*4f60*/  LDG.E R19, desc[UR18][R14.64+0xc] ;  /* 0x00000c120e137981 */ /* 0x000f68000c1e1900 */
[----:B------:R-:W5:Y:S01]  /*4f70*/  LDG.E R18, desc[UR18][R20.64+0xc] ;  /* 0x00000c1214127981 */ /* 0x000f62000c1e1900 */
[----:B--2---:R-:W-:-:S03]  /*4f80*/  FFMA R22, R23, R24, R22 ;  /* 0x0000001817167223 */ /* 0x004fc60000000016 */
[----:B------:R-:W2:Y:S01]  /*4f90*/  LDG.E R23, desc[UR18][R20.64+0x10] ;  /* 0x0000101214177981 */ /* 0x000ea2000c1e1900 */
[----:B---3--:R-:W-:-:S03]  /*4fa0*/  FFMA R26, R25, R26, R22 ;  /* 0x0000001a191a7223 */ /* 0x008fc60000000016 */
[----:B------:R-:W2:Y:S04]  /*4fb0*/  LDG.E R22, desc[UR18][R14.64+0x10] ;  /* 0x000010120e167981 */ /* 0x000ea8000c1e1900 */
[----:B------:R-:W3:Y:S04]  /*4fc0*/  LDG.E R24, desc[UR18][R14.64+0x14] ;  /* 0x000014120e187981 */ /* 0x000ee8000c1e1900 */
[----:B------:R-:W3:Y:S01]  /*4fd0*/  LDG.E R25, desc[UR18][R20.64+0x14] ;  /* 0x0000141214197981 */ /* 0x000ee2000c1e1900 */
[----:B-----5:R-:W-:-:S03]  /*4fe0*/  FFMA R19, R19, R18, R26 ;  /* 0x0000001213137223 */ /* 0x020fc6000000001a */
[----:B------:R-:W5:Y:S04]  /*4ff0*/  LDG.E R18, desc[UR18][R14.64+0x18] ;  /* 0x000018120e127981 */ /* 0x000f68000c1e1900 */
[----:B------:R-:W5:Y:S01]  /*5000*/  LDG.E R26, desc[UR18][R20.64+0x18] ;  /* 0x00001812141a7981 */ /* 0x000f62000c1e1900 */
[----:B--2---:R-:W-:-:S04]  /*5010*/  FFMA R19, R22, R23, R19 ;  /* 0x0000001716137223 */ /* 0x004fc80000000013 */
[----:B---3--:R-:W-:Y:S01]  /*5020*/  FFMA R19, R24, R25, R19 ;  /* 0x0000001918137223 */ /* 0x008fe20000000013 */
[----:B------:R-:W-:-:S03]  /*5030*/  VIADD R5, R5, 0x8 ;  /* 0x0000000805057836 */ /* 0x000fc60000000000 */
[----:B-----5:R-:W-:-:S04]  /*5040*/  FFMA R18, R18, R26, R19 ;  /* 0x0000001a12127223 */ /* 0x020fc80000000013 */
[----:B----4-:R-:W-:-:S07]  /*5050*/  FFMA R18, R27, R28, R18 ;  /* 0x0000001c1b127223 */ /* 0x010fce0000000012 */
.L_x_58:
        /* <DEDUP_REMOVED lines=15> */
[----:B------:R-:W2:Y:S04]  /*5150*/  LDG.E R22, desc[UR18][R20.64] ;  /* 0x0000001214167981 */ /* 0x000ea8000c1e1900 */
[----:B------:R-:W3:Y:S04]  /*5160*/  LDG.E R24, desc[UR18][R20.64+0x4] ;  /* 0x0000041214187981 */ /* 0x000ee8000c1e1900 */
[----:B------:R-:W5:Y:S04]  /*5170*/  LDG.E R26, desc[UR18][R20.64+0x8] ;  /* 0x00000812141a7981 */ /* 0x000f68000c1e1900 */
[----:B------:R-:W4:Y:S01]  /*5180*/  LDG.E R27, desc[UR18][R20.64+0xc] ;  /* 0x00000c12141b7981 */ /* 0x000f22000c1e1900 */
[----:B------:R-:W-:Y:S01]  /*5190*/  IADD3 R5, PT, PT, R5, 0x4, RZ ;  /* 0x0000000405057810 */ /* 0x000fe20007ffe0ff */
[----:B--2---:R-:W-:-:S04]  /*51a0*/  FFMA R22, R23, R22, R18 ;  /* 0x0000001617167223 */ /* 0x004fc80000000012 */
[----:B---3--:R-:W-:-:S04]  /*51b0*/  FFMA R22, R25, R24, R22 ;  /* 0x0000001819167223 */ /* 0x008fc80000000016 */
[----:B-----5:R-:W-:-:S04]  /*51c0*/  FFMA R19, R19, R26, R22 ;  /* 0x0000001a13137223 */ /* 0x020fc80000000016 */
[----:B----4-:R-:W-:-:S07]  /*51d0*/  FFMA R18, R28, R27, R19 ;  /* 0x0000001b1c127223 */ /* 0x010fce0000000013 */
.L_x_59:
[----:B------:R-:W-:Y:S05]  /*51e0*/  BRA.U !UP1, `(.L_x_55) ;  /* 0x00000001094c7547 */ /* 0x000fea000b800000 */
[----:B------:R-:W0:Y:S01]  /*51f0*/  LDCU.64 UR14, c[0x0][0x3a0] ;  /* 0x00007400ff0e77ac */ /* 0x000e220008000a00 */
[----:B---3--:R-:W-:Y:S01]  /*5200*/  IADD3 R15, P0, PT, R0, R5, RZ ;  /* 0x00000005000f7210 */ /* 0x008fe20007f1e0ff */
[----:B------:R-:W-:-:S04]  /*5210*/  IMAD.WIDE.U32 R6, R5, 0x4, R6 ;  /* 0x0000000405067825 */ /* 0x000fc800078e0006 */
[----:B------:R-:W-:Y:S01]  /*5220*/  IMAD.X R20, RZ, RZ, R3, P0 ;  /* 0x000000ffff147224 */ /* 0x000fe200000e0603 */
[----:B------:R-:W2:Y:S01]  /*5230*/  LDG.E R5, desc[UR18][R6.64] ;  /* 0x0000001206057981 */ /* 0x000ea2000c1e1900 */
[----:B0-----:R-:W-:-:S04]  /*5240*/  LEA R14, P0, R15, UR14, 0x2 ;  /* 0x0000000e0f0e7c11 */ /* 0x001fc8000f8010ff */
[----:B------:R-:W-:-:S05]  /*5250*/  LEA.HI.X R15, R15, UR15, R20, 0x2, P0 ;  /* 0x0000000f0f0f7c11 */ /* 0x000fca00080f1414 */
[----:B------:R-:W2:Y:S01]  /*5260*/  LDG.E R19, desc[UR18][R14.64] ;  /* 0x000000120e137981 */ /* 0x000ea2000c1e1900 */
[----:B------:R-:W-:Y:S01]  /*5270*/  UISETP.NE.AND UP0, UPT, UR10, 0x1, UPT ;  /* 0x000000010a00788c */ /* 0x000fe2000bf05270 */
[----:B--2---:R-:W-:-:S08]  /*5280*/  FFMA R18, R5, R19, R18 ;  /* 0x0000001305127223 */ /* 0x004fd00000000012 */
[----:B------:R-:W-:Y:S05]  /*5290*/  BRA.U !UP0, `(.L_x_55) ;  /* 0x0000000108207547 */ /* 0x000fea000b800000 */
[----:B------:R-:W-:Y:S01]  /*52a0*/  UISETP.NE.AND UP0, UPT, UR10, 0x2, UPT ;  /* 0x000000020a00788c */ /* 0x000fe2000bf05270 */
[----:B------:R-:W2:Y:S04]  /*52b0*/  LDG.E R5, desc[UR18][R6.64+0x4] ;  /* 0x0000041206057981 */ /* 0x000ea8000c1e1900 */
[----:B------:R-:W2:Y:S01]  /*52c0*/  LDG.E R19, desc[UR18][R14.64+0x4] ;  /* 0x000004120e137981 */ /* 0x000ea2000c1e1900 */
[----:B------:R-:W-:-:S13]  /*52d0*/  PLOP3.LUT P0, PT, PT, PT, UP0, 0x80, 0x8 ;  /* 0x000000000008781c */ /* 0x000fda0003f0f008 */
[----:B------:R-:W3:Y:S04]  /*52e0*/  @P0 LDG.E R21, desc[UR18][R6.64+0x8] ;  /* 0x0000081206150981 */ /* 0x000ee8000c1e1900 */
[----:B------:R-:W3:Y:S01]  /*52f0*/  @P0 LDG.E R20, desc[UR18][R14.64+0x8] ;  /* 0x000008120e140981 */ /* 0x000ee2000c1e1900 */
[----:B--2---:R-:W-:-:S04]  /*5300*/  FFMA R18, R5, R19, R18 ;  /* 0x0000001305127223 */ /* 0x004fc80000000012 */
[----:B---3--:R-:W-:-:S07]  /*5310*/  @P0 FFMA R18, R21, R20, R18 ;  /* 0x0000001415120223 */ /* 0x008fce0000000012 */
.L_x_55:
[----:B------:R-:W-:-:S09]  /*5320*/  UISETP.GE.AND UP0, UPT, UR12, UR17, UPT ;  /* 0x000000110c00728c */ /* 0x000fd2000bf06270 */
[----:B------:R-:W-:Y:S05]  /*5330*/  BRA.U UP0, `(.L_x_60) ;  /* 0x0000001500607547 */ /* 0x000fea000b800000 */
[----:B------:R-:W0:Y:S01]  /*5340*/  LDCU UR14, c[0x0][0x38c] ;  /* 0x00007180ff0e77ac */ /* 0x000e220008000800 */
[----:B------:R-:W-:-:S04]  /*5350*/  UIADD3 UR5, UPT, UPT, UR4, -0x1, URZ ;  /* 0xffffffff04057890 */ /* 0x000fc8000fffe0ff */
[----:B------:R-:W-:Y:S01]  /*5360*/  UISETP.GE.U32.AND UP0, UPT, UR5, 0xf, UPT ;  /* 0x0000000f0500788c */ /* 0x000fe2000bf06070 */
[----:B0-----:R-:W-:-:S08]  /*5370*/  MOV R27, UR14 ;  /* 0x0000000e001b7c02 */ /* 0x001fd00008000f00 */
[----:B------:R-:W-:Y:S05]  /*5380*/  BRA.U !UP0, `(.L_x_61) ;  /* 0x00000009089c7547 */ /* 0x000fea000b800000 */
[----:B------:R-:W-:Y:S01]  /*5390*/  MOV R27, UR14 ;  /* 0x0000000e001b7c02 */ /* 0x000fe20008000f00 */
[----:B------:R-:W-:Y:S01]  /*53a0*/  ULOP3.LUT UR13, UR4, 0xfffffff0, URZ, 0xc0, !UPT ;  /* 0xfffffff0040d7892 */ /* 0x000fe2000f8ec0ff */
[----:B------:R-:W-:-:S11]  /*53b0*/  UMOV UR5, URZ ;  /* 0x000000ff00057c82 */ /* 0x000fd60008000000 */
.L_x_62:
[----:B------:R-:W-:Y:S01]  /*53c0*/  VIADD R7, R27, 0xffffffff ;  /* 0xffffffff1b077836 */ /* 0x000fe20000000000 */
[----:B------:R-:W-:-:S03]  /*53d0*/  USHF.R.S32.HI UR14, URZ, 0x1f, UR12 ;  /* 0x0000001fff0e7899 */ /* 0x000fc6000801140c */
[C---:B----4-:R-:W-:Y:S02]  /*53e0*/  IMAD R5, R7.reuse, UR17, RZ ;  /* 0x0000001107057c24 */ /* 0x050fe4000f8e02ff */
[----:B------:R-:W-:-:S03]  /*53f0*/  IMAD.WIDE.U32 R6, R7, 0x4, R10 ;  /* 0x0000000407067825 */ /* 0x000fc600078e000a */
[----:B---3--:R-:W-:-:S03]  /*5400*/  IADD3 R15, P0, PT, R5, UR12, RZ ;  /* 0x0000000c050f7c10 */ /* 0x008fc6000ff1e0ff */
[----:B------:R-:W2:Y:S01]  /*5410*/  LDG.E R6, desc[UR18][R6.64] ;  /* 0x0000001206067981 */ /* 0x000ea2000c1e1900 */
[----:B------:R-:W-:Y:S02]  /*5420*/  LEA.HI.X.SX32 R19, R5, UR14, 0x1, P0 ;  /* 0x0000000e05137c11 */ /* 0x000fe400080f0eff */
[----:B------:R-:W-:-:S04]  /*5430*/  LEA R14, P0, R15, R16, 0x2 ;  /* 0x000000100f0e7211 */ /* 0x000fc800078010ff */
[----:B------:R-:W-:-:S06]  /*5440*/  LEA.HI.X R15, R15, R17, R19, 0x2, P0 ;  /* 0x000000110f0f7211 */ /* 0x000fcc00000f1413 */
[----:B------:R-:W2:Y:S01]  /*5450*/  LDG.E R15, desc[UR18][R14.64+-0x4] ;  /* 0xfffffc120e0f7981 */ /* 0x000ea2000c1e1900 */
[----:B------:R-:W-:-:S04]  /*5460*/  IADD3 R20, PT, PT, R5, -UR17, RZ ;  /* 0x8000001105147c10 */ /* 0x000fc8000fffe0ff */
[C---:B------:R-:W-:Y:S02]  /*5470*/  IADD3 R19, PT, PT, R20.reuse, -UR17, RZ ;  /* 0x8000001114137c10 */ /* 0x040fe4000fffe0ff */
[C---:B------:R-:W-:Y:S02]  /*5480*/  IADD3 R21, P0, PT, R20.reuse, UR12, RZ ;  /* 0x0000000c14157c10 */ /* 0x040fe4000ff1e0ff */
[----:B------:R-:W-:Y:S02]  /*5490*/  IADD3 R5, P1, PT, R19, UR12, RZ ;  /* 0x0000000c13057c10 */ /* 0x000fe4000ff3e0ff */
[----:B------:R-:W-:Y:S02]  /*54a0*/  LEA.HI.X.SX32 R25, R20, UR14, 0x1, P0 ;  /* 0x0000000e14197c11 */ /* 0x000fe400080f0eff */
[----:B------:R-:W-:Y:S01]  /*54b0*/  LEA R20, P0, R21, R16, 0x2 ;  /* 0x0000001015147211 */ /* 0x000fe200078010ff */
[----:B------:R-:W-:Y:S01]  /*54c0*/  VIADD R23, R27, 0xfffffffe ;  /* 0xfffffffe1b177836 */ /* 0x000fe20000000000 */
[----:B------:R-:W-:-:S02]  /*54d0*/  LEA.HI.X.SX32 R24, R19, UR14, 0x1, P1 ;  /* 0x0000000e13187c11 */ /* 0x000fc400088f0eff */
[----:B------:R-:W-:Y:S02]  /*54e0*/  LEA R28, P1, R5, R16, 0x2 ;  /* 0x00000010051c7211 */ /* 0x000fe400078210ff */
[-C--:B------:R-:W-:Y:S02]  /*54f0*/  LEA.HI.X R21, R21, R17.reuse, R25, 0x2, P0 ;  /* 0x0000001115157211 */ /* 0x080fe400000f1419 */
[----:B------:R-:W-:Y:S01]  /*5500*/  IADD3 R19, PT, PT, R19, -UR17, RZ ;  /* 0x8000001113137c10 */ /* 0x000fe2000fffe0ff */
[----:B------:R-:W-:Y:S01]  /*5510*/  IMAD.WIDE.U32 R22, R23, 0x4, R10 ;  /* 0x0000000417167825 */ /* 0x000fe200078e000a */
[----:B------:R-:W-:Y:S02]  /*5520*/  LEA.HI.X R29, R5, R17, R24, 0x2, P1 ;  /* 0x00000011051d7211 */ /* 0x000fe400008f1418 */
[----:B------:R0:W3:Y:S01]  /*5530*/  LDG.E R5, desc[UR18][R20.64+-0x4] ;  /* 0xfffffc1214057981 */ /* 0x0000e2000c1e1900 */
[----:B------:R-:W-:-:S03]  /*5540*/  IADD3 R26, P0, PT, R19, UR12, RZ ;  /* 0x0000000c131a7c10 */ /* 0x000fc6000ff1e0ff */
[----:B------:R1:W3:Y:S01]  /*5550*/  LDG.E R14, desc[UR18][R22.64] ;  /* 0x00000012160e7981 */ /* 0x0002e2000c1e1900 */
[----:B------:R-:W-:-:S03]  /*5560*/  IADD3 R25, PT, PT, R27, -0x3, RZ ;  /* 0xfffffffd1b197810 */ /* 0x000fc60007ffe0ff */
[----:B------:R-:W4:Y:S01]  /*5570*/  LDG.E R28, desc[UR18][R28.64+-0x4] ;  /* 0xfffffc121c1c7981 */ /* 0x000f22000c1e1900 */
[----:B0-----:R-:W-:Y:S01]  /*5580*/  VIADD R21, R27, 0xfffffffc ;  /* 0xfffffffc1b157836 */ /* 0x001fe20000000000 */
[----:B-1----:R-:W-:-:S03]  /*5590*/  LEA.HI.X.SX32 R23, R19, UR14, 0x1, P0 ;  /* 0x0000000e13177c11 */ /* 0x002fc600080f0eff */
[----:B------:R-:W-:Y:S01]  /*55a0*/  IMAD.WIDE.U32 R20, R21, 0x4, R10 ;  /* 0x0000000415147825 */ /* 0x000fe200078e000a */
[----:B------:R-:W-:-:S04]  /*55b0*/  LEA R22, P0, R26, R16, 0x2 ;  /* 0x000000101a167211 */ /* 0x000fc800078010ff */
[----:B------:R-:W-:Y:S02]  /*55c0*/  LEA.HI.X R23, R26, R17, R23, 0x2, P0 ;  /* 0x000000111a177211 */ /* 0x000fe400000f1417 */
[----:B------:R0:W5:Y:S01]  /*55d0*/  LDG.E R26, desc[UR18][R20.64] ;  /* 0x00000012141a7981 */ /* 0x000162000c1e1900 */
[----:B------:R-:W-:-:S03]  /*55e0*/  IMAD.WIDE.U32 R24, R25, 0x4, R10 ;  /* 0x0000000419187825 */ /* 0x000fc600078e000a */
[----:B------:R-:W5:Y:S04]  /*55f0*/  LDG.E R29, desc[UR18][R22.64+-0x4] ;  /* 0xfffffc12161d7981 */ /* 0x000f68000c1e1900 */
[----:B------:R1:W4:Y:S01]  /*5600*/  LDG.E R7, desc[UR18][R24.64] ;  /* 0x0000001218077981 */ /* 0x000322000c1e1900 */
[----:B0-----:R-:W-:-:S04]  /*5610*/  IADD3 R20, PT, PT, R19, -UR17, RZ ;  /* 0x8000001113147c10 */ /* 0x001fc8000fffe0ff */
[C---:B------:R-:W-:Y:S02]  /*5620*/  IADD3 R19, P0, PT, R20.reuse, UR12, RZ ;  /* 0x0000000c14137c10 */ /* 0x040fe4000ff1e0ff */
[----:B-1----:R-:W-:Y:S01]  /*5630*/  IADD3 R25, PT, PT, R27, -0x5, RZ ;  /* 0xfffffffb1b197810 */ /* 0x002fe20007ffe0ff */
[----:B--2---:R-:W-:Y:S01]  /*5640*/  FFMA R6, -R15, R6, R18 ;  /* 0x000000060f067223 */ /* 0x004fe20000000112 */
[----:B------:R-:W-:Y:S02]  /*5650*/  LEA.HI.X.SX32 R15, R20, UR14, 0x1, P0 ;  /* 0x0000000e140f7c11 */ /* 0x000fe400080f0eff */
[----:B------:R-:W-:-:S04]  /*5660*/  LEA R18, P0, R19, R16, 0x2 ;  /* 0x0000001013127211 */ /* 0x000fc800078010ff */
[----:B------:R-:W-:Y:S01]  /*5670*/  LEA.HI.X R19, R19, R17, R15, 0x2, P0 ;  /* 0x0000001113137211 */ /* 0x000fe200000f140f */
[----:B------:R-:W-:Y:S02]  /*5680*/  VIADD R15, R20, -UR17 ;  /* 0x80000011140f7c36 */ /* 0x000fe40008000000 */
[----:B------:R-:W-:Y:S02]  /*5690*/  IMAD.WIDE.U32 R20, R25, 0x4, R10 ;  /* 0x0000000419147825 */ /* 0x000fe400078e000a */
[----:B------:R0:W2:Y:S01]  /*56a0*/  LDG.E R18, desc[UR18][R18.64+-0x4] ;  /* 0xfffffc1212127981 */ /* 0x0000a2000c1e1900 */
[----:B------:R-:W-:-:S03]  /*56b0*/  IADD3 R25, P0, PT, R15, UR12, RZ ;  /* 0x0000000c0f197c10 */ /* 0x000fc6000ff1e0ff */
[----:B------:R1:W2:Y:S01]  /*56c0*/  LDG.E R21, desc[UR18][R20.64] ;  /* 0x0000001214157981 */ /* 0x0002a2000c1e1900 */
[----:B------:R-:W-:Y:S02]  /*56d0*/  LEA.HI.X.SX32 R23, R15, UR14, 0x1, P0 ;  /* 0x0000000e0f177c11 */ /* 0x000fe400080f0eff */
[----:B------:R-:W-:-:S04]  /*56e0*/  LEA R22, P0, R25, R16, 0x2 ;  /* 0x0000001019167211 */ /* 0x000fc800078010ff */
[----:B------:R-:W-:Y:S02]  /*56f0*/  LEA.HI.X R23, R25, R17, R23, 0x2, P0 ;  /* 0x0000001119177211 */ /* 0x000fe400000f1417 */
[----:B------:R-:W-:-:S03]  /*5700*/  IADD3 R25, PT, PT, R27, -0x6, RZ ;  /* 0xfffffffa1b197810 */ /* 0x000fc60007ffe0ff */
[----:B------:R5:W2:Y:S02]  /*5710*/  LDG.E R22, desc[UR18][R22.64+-0x4] ;  /* 0xfffffc1216167981 */ /* 0x000aa4000c1e1900 */
[----:B------:R-:W-:-:S06]  /*5720*/  IMAD.WIDE.U32 R24, R25, 0x4, R10 ;  /* 0x0000000419187825 */ /* 0x000fcc00078e000a */
[----:B------:R5:W2:Y:S01]  /*5730*/  LDG.E R25, desc[UR18][R24.64] ;  /* 0x0000001218197981 */ /* 0x000aa2000c1e1900 */
[----:B0-----:R-:W-:Y:S01]  /*5740*/  IADD3 R19, PT, PT, R15, -UR17, RZ ;  /* 0x800000110f137c10 */ /* 0x001fe2000fffe0ff */
[----:B---3--:R-:W-:-:S03]  /*5750*/  FFMA R5, -R5, R14, R6 ;  /* 0x0000000e05057223 */ /* 0x008fc60000000106 */
[C---:B------:R-:W-:Y:S01]  /*5760*/  IADD3 R15, P0, PT, R19.reuse, UR12, RZ ;  /* 0x0000000c130f7c10 */ /* 0x040fe2000ff1e0ff */
[----:B------:R-:W-:-:S03]  /*5770*/  VIADD R14, R19, -UR17 ;  /* 0x80000011130e7c36 */ /* 0x000fc60008000000 */
[----:B------:R-:W-:Y:S02]  /*5780*/  LEA.HI.X.SX32 R19, R19, UR14, 0x1, P0 ;  /* 0x0000000e13137c11 */ /* 0x000fe400080f0eff */
[C---:B------:R-:W-:Y:S02]  /*5790*/  LEA R6, P0, R15.reuse, R16, 0x2 ;  /* 0x000000100f067211 */ /* 0x040fe400078010ff */
[----:B-1----:R-:W-:Y:S01]  /*57a0*/  IADD3 R20, PT, PT, R14, -UR17, RZ ;  /* 0x800000110e147c10 */ /* 0x002fe2000fffe0ff */
[----:B----4-:R-:W-:Y:S01]  /*57b0*/  FFMA R28, -R28, R7, R5 ;  /* 0x000000071c1c7223 */ /* 0x010fe20000000105 */
[C---:B------:R-:W-:Y:S02]  /*57c0*/  IADD3 R5, P1, PT, R14.reuse, UR12, RZ ;  /* 0x0000000c0e057c10 */ /* 0x040fe4000ff3e0ff */
[----:B------:R-:W-:Y:S02]  /*57d0*/  LEA.HI.X R7, R15, R17, R19, 0x2, P0 ;  /* 0x000000110f077211 */ /* 0x000fe400000f1413 */
[----:B------:R-:W-:-:S02]  /*57e0*/  LEA.HI.X.SX32 R15, R14, UR14, 0x1, P1 ;  /* 0x0000000e0e0f7c11 */ /* 0x000fc400088f0eff */
[----:B------:R-:W-:Y:S01]  /*57f0*/  LEA R14, P0, R5, R16, 0x2 ;  /* 0x00000010050e7211 */ /* 0x000fe200078010ff */
[----:B-----5:R-:W-:Y:S01]  /*5800*/  FFMA R19, -R29, R26, R28 ;  /* 0x0000001a1d137223 */ /* 0x020fe2000000011c */
[C---:B------:R-:W-:Y:S01]  /*5810*/  IADD3 R23, P1, PT, R20.reuse, UR12, RZ ;  /* 0x0000000c14177c10 */ /* 0x040fe2000ff3e0ff */
[----:B------:R-:W-:Y:S01]  /*5820*/  VIADD R24, R27, 0xfffffff9 ;  /* 0xfffffff91b187836 */ /* 0x000fe20000000000 */
[----:B------:R-:W-:Y:S01]  /*5830*/  LEA.HI.X R15, R5, R17, R15, 0x2, P0 ;  /* 0x00000011050f7211 */ /* 0x000fe200000f140f */
[----:B------:R-:W3:Y:S01]  /*5840*/  LDG.E R6, desc[UR18][R6.64+-0x4] ;  /* 0xfffffc1206067981 */ /* 0x000ee2000c1e1900 */
[C---:B------:R-:W-:Y:S02]  /*5850*/  LEA.HI.X.SX32 R5, R20.reuse, UR14, 0x1, P1 ;  /* 0x0000000e14057c11 */ /* 0x040fe400088f0eff */
[----:B------:R-:W-:Y:S02]  /*5860*/  LEA R28, P0, R23, R16, 0x2 ;  /* 0x00000010171c7211 */ /* 0x000fe400078010ff */
[----:B------:R-:W-:-:S02]  /*5870*/  IADD3 R20, PT, PT, R20, -UR17, RZ ;  /* 0x8000001114147c10 */ /* 0x000fc4000fffe0ff */
[----:B------:R-:W-:Y:S02]  /*5880*/  LEA.HI.X R29, R23, R17, R5, 0x2, P0 ;  /* 0x00000011171d7211 */ /* 0x000fe400000f1405 */
[----:B------:R-:W-:Y:S01]  /*5890*/  IADD3 R23, P0, PT, R20, UR12, RZ ;  /* 0x0000000c14177c10 */ /* 0x000fe2000ff1e0ff */
[----:B------:R0:W4:Y:S01]  /*58a0*/  LDG.E R5, desc[UR18][R14.64+-0x4] ;  /* 0xfffffc120e057981 */ /* 0x000122000c1e1900 */
[----:B------:R-:W-:-:S03]  /*58b0*/  IADD3 R26, PT, PT, R27, -0x8, RZ ;  /* 0xfffffff81b1a7810 */ /* 0x000fc60007ffe0ff */
[----:B------:R-:W5:Y:S01]  /*58c0*/  LDG.E R28, desc[UR18][R28.64+-0x4] ;  /* 0xfffffc121c1c7981 */ /* 0x000f62000c1e1900 */
[----:B0-----:R-:W-:-:S05]  /*58d0*/  IMAD.WIDE.U32 R14, R24, 0x4, R10 ;  /* 0x00000004180e7825 */ /* 0x001fca00078e000a */
[----:B------:R0:W3:Y:S02]  /*58e0*/  LDG.E R7, desc[UR18][R14.64] ;  /* 0x000000120e077981 */ /* 0x0000e4000c1e1900 */
[----:B0-----:R-:W-:-:S05]  /*58f0*/  IMAD.WIDE.U32 R14, R26, 0x4, R10 ;  /* 0x000000041a0e7825 */ /* 0x001fca00078e000a */
[----:B------:R0:W4:Y:S01]  /*5900*/  LDG.E R24, desc[UR18][R14.64] ;  /* 0x000000120e187981 */ /* 0x000122000c1e1900 */
[----:B------:R-:W-:Y:S01]  /*5910*/  IADD3 R26, PT, PT, R20, -UR17, RZ ;  /* 0x80000011141a7c10 */ /* 0x000fe2000fffe0ff */
[----:B--2---:R-:W-:Y:S01]  /*5920*/  FFMA R21, -R18, R21, R19 ;  /* 0x0000001512157223 */ /* 0x004fe20000000113 */
[----:B------:R-:W-:Y:S02]  /*5930*/  LEA.HI.X.SX32 R19, R20, UR14, 0x1, P0 ;  /* 0x0000000e14137c11 */ /* 0x000fe400080f0eff */
[----:B------:R-:W-:-:S04]  /*5940*/  LEA R18, P0, R23, R16, 0x2 ;  /* 0x0000001017127211 */ /* 0x000fc800078010ff */
[----:B------:R-:W-:Y:S02]  /*5950*/  LEA.HI.X R19, R23, R17, R19, 0x2, P0 ;  /* 0x0000001117137211 */ /* 0x000fe400000f1413 */
[----:B------:R-:W-:Y:S01]  /*5960*/  IADD3 R23, PT, PT, R27, -0x9, RZ ;  /* 0xfffffff71b177810 */ /* 0x000fe20007ffe0ff */
[----:B------:R-:W-:-:S04]  /*5970*/  FFMA R25, -R22, R25, R21 ;  /* 0x0000001916197223 */ /* 0x000fc80000000115 */
[--C-:B------:R-:W-:Y:S01]  /*5980*/  IMAD.WIDE.U32 R22, R23, 0x4, R10.reuse ;  /* 0x0000000417167825 */ /* 0x100fe200078e000a */
[C---:B------:R-:W-:Y:S01]  /*5990*/  IADD3 R29, P0, PT, R26.reuse, UR12, RZ ;  /* 0x0000000c1a1d7c10 */ /* 0x040fe2000ff1e0ff */
[----:B------:R-:W2:Y:S02]  /*59a0*/  LDG.E R18, desc[UR18][R18.64+-0x4] ;  /* 0xfffffc1212127981 */ /* 0x000ea4000c1e1900 */
[----:B------:R-:W-:Y:S02]  /*59b0*/  VIADD R21, R27, 0xfffffff6 ;  /* 0xfffffff61b157836 */ /* 0x000fe40000000000 */
[----:B------:R-:W5:Y:S02]  /*59c0*/  LDG.E R23, desc[UR18][R22.64] ;  /* 0x0000001216177981 */ /* 0x000f64000c1e1900 */
[----:B------:R-:W-:Y:S01]  /*59d0*/  IMAD.WIDE.U32 R20, R21, 0x4, R10 ;  /* 0x0000000415147825 */ /* 0x000fe200078e000a */
[----:B0-----:R-:W-:Y:S02]  /*59e0*/  LEA.HI.X.SX32 R15, R26, UR14, 0x1, P0 ;  /* 0x0000000e1a0f7c11 */ /* 0x001fe400080f0eff */
[----:B------:R-:W-:-:S03]  /*59f0*/  LEA R14, P0, R29, R16, 0x2 ;  /* 0x000000101d0e7211 */ /* 0x000fc600078010ff */
[----:B------:R-:W2:Y:S01]  /*5a00*/  LDG.E R21, desc[UR18][R20.64] ;  /* 0x0000001214157981 */ /* 0x000ea2000c1e1900 */
[----:B------:R-:W-:Y:S02]  /*5a10*/  LEA.HI.X R15, R29, R17, R15, 0x2, P0 ;  /* 0x000000111d0f7211 */ /* 0x000fe400000f140f */
[----:B------:R-:W-:-:S03]  /*5a20*/  IADD3 R29, PT, PT, R27, -0xb, RZ ;  /* 0xfffffff51b1d7810 */ /* 0x000fc60007ffe0ff */
[----:B------:R0:W2:Y:S02]  /*5a30*/  LDG.E R19, desc[UR18][R14.64+-0x4] ;  /* 0xfffffc120e137981 */ /* 0x0000a4000c1e1900 */
[----:B0-----:R-:W-:-:S05]  /*5a40*/  IMAD.WIDE.U32 R14, R29, 0x4, R10 ;  /* 0x000000041d0e7825 */ /* 0x001fca00078e000a */
[----:B------:R0:W2:Y:S01]  /*5a50*/  LDG.E R29, desc[UR18][R14.64] ;  /* 0x000000120e1d7981 */ /* 0x0000a2000c1e1900 */
[----:B------:R-:W-:Y:S02]  /*5a60*/  VIADD R26, R26, -UR17 ;  /* 0x800000111a1a7c36 */ /* 0x000fe40008000000 */
[----:B---3--:R-:W-:-:S03]  /*5a70*/  FFMA R6, -R6, R7, R25 ;  /* 0x0000000706067223 */ /* 0x008fc60000000119 */
[C---:B------:R-:W-:Y:S02]  /*5a80*/  IADD3 R25, P0, PT, R26.reuse, UR12, RZ ;  /* 0x0000000c1a197c10 */ /* 0x040fe4000ff1e0ff */
[----:B------:R-:W-:Y:S01]  /*5a90*/  IADD3 R7, PT, PT, R27, -0xc, RZ ;  /* 0xfffffff41b077810 */ /* 0x000fe20007ffe0ff */
[----:B----4-:R-:W-:Y:S01]  /*5aa0*/  FFMA R5, -R5, R24, R6 ;  /* 0x0000001805057223 */ /* 0x010fe20000000106 */
[C---:B------:R-:W-:Y:S02]  /*5ab0*/  LEA.HI.X.SX32 R6, R26.reuse, UR14, 0x1, P0 ;  /* 0x0000000e1a067c11 */ /* 0x040fe400080f0eff */
[C---:B------:R-:W-:Y:S02]  /*5ac0*/  LEA R24, P0, R25.reuse, R16, 0x2 ;  /* 0x0000001019187211 */ /* 0x040fe400078010ff */
[----:B------:R-:W-:Y:S02]  /*5ad0*/  IADD3 R26, PT, PT, R26, -UR17, RZ ;  /* 0x800000111a1a7c10 */ /* 0x000fe4000fffe0ff */
[----:B------:R-:W-:-:S03]  /*5ae0*/  LEA.HI.X R25, R25, R17, R6, 0x2, P0 ;  /* 0x0000001119197211 */ /* 0x000fc600000f1406 */
[----:B0-----:R-:W-:Y:S02]  /*5af0*/  VIADD R15, R26, -UR17 ;  /* 0x800000111a0f7c36 */ /* 0x001fe40008000000 */
[----:B-----5:R-:W-:Y:S01]  /*5b00*/  FFMA R28, -R28, R23, R5 ;  /* 0x000000171c1c7223 */ /* 0x020fe20000000105 */
[----:B------:R-:W-:Y:S01]  /*5b10*/  IMAD.WIDE.U32 R22, R7, 0x4, R10 ;  /* 0x0000000407167825 */ /* 0x000fe200078e000a */
[C---:B------:R-:W-:Y:S01]  /*5b20*/  IADD3 R7, P0, PT, R26.reuse, UR12, RZ ;  /* 0x0000000c1a077c10 */ /* 0x040fe2000ff1e0ff */
[----:B------:R0:W3:Y:S03]  /*5b30*/  LDG.E R5, desc[UR18][R24.64+-0x4] ;  /* 0xfffffc1218057981 */ /* 0x0000e6000c1e1900 */
[----:B------:R-:W-:Y:S01]  /*5b40*/  LEA.HI.X.SX32 R14, R26, UR14, 0x1, P0 ;  /* 0x0000000e1a0e7c11 */ /* 0x000fe200080f0eff */
[----:B------:R1:W3:Y:S01]  /*5b50*/  LDG.E R20, desc[UR18][R22.64] ;  /* 0x0000001216147981 */ /* 0x0002e2000c1e1900 */
[----:B------:R-:W-:-:S02]  /*5b60*/  LEA R6, P0, R7, R16, 0x2 ;  /* 0x0000001007067211 */ /* 0x000fc400078010ff */
[----:B------:R-:W-:Y:S01]  /*5b70*/  IADD3 R26, P1, PT, R15, UR12, RZ ;  /* 0x0000000c0f1a7c10 */ /* 0x000fe2000ff3e0ff */
[----:B--2---:R-:W-:Y:S01]  /*5b80*/  FFMA R18, -R18, R21, R28 ;  /* 0x0000001512127223 */ /* 0x004fe2000000011c */
[-C--:B------:R-:W-:Y:S02]  /*5b90*/  LEA.HI.X R7, R7, R17.reuse, R14, 0x2, P0 ;  /* 0x0000001107077211 */ /* 0x080fe400000f140e */
[C---:B------:R-:W-:Y:S02]  /*5ba0*/  LEA.HI.X.SX32 R28, R15.reuse, UR14, 0x1, P1 ;  /* 0x0000000e0f1c7c11 */ /* 0x040fe400088f0eff */
[C---:B------:R-:W-:Y:S01]  /*5bb0*/  LEA R14, P0, R26.reuse, R16, 0x2 ;  /* 0x000000101a0e7211 */ /* 0x040fe200078010ff */
[----:B------:R-:W2:Y:S01]  /*5bc0*/  LDG.E R6, desc[UR18][R6.64+-0x4] ;  /* 0xfffffc1206067981 */ /* 0x000ea2000c1e1900 */
[----:B------:R-:W-:Y:S02]  /*5bd0*/  IADD3 R21, PT, PT, R15, -UR17, RZ ;  /* 0x800000110f157c10 */ /* 0x000fe4000fffe0ff */
[----:B------:R-:W-:-:S02]  /*5be0*/  LEA.HI.X R15, R26, R17, R28, 0x2, P0 ;  /* 0x000000111a0f7211 */ /* 0x000fc400000f141c */
[----:B0-----:R-:W-:Y:S02]  /*5bf0*/  IADD3 R25, P0, PT, R21, UR12, RZ ;  /* 0x0000000c15197c10 */ /* 0x001fe4000ff1e0ff */
[----:B------:R-:W-:Y:S01]  /*5c00*/  IADD3 R24, PT, PT, R27, -0xd, RZ ;  /* 0xfffffff31b187810 */ /* 0x000fe20007ffe0ff */
[----:B------:R0:W4:Y:S01]  /*5c10*/  LDG.E R28, desc[UR18][R14.64+-0x4] ;  /* 0xfffffc120e1c7981 */ /* 0x000122000c1e1900 */
[----:B-1----:R-:W-:Y:S02]  /*5c20*/  LEA.HI.X.SX32 R23, R21, UR14, 0x1, P0 ;  /* 0x0000000e15177c11 */ /* 0x002fe400080f0eff */
[----:B------:R-:W-:Y:S01]  /*5c30*/  LEA R22, P0, R25, R16, 0x2 ;  /* 0x0000001019167211 */ /* 0x000fe200078010ff */
[----:B------:R-:W-:Y:S01]  /*5c40*/  FFMA R26, -R19, R29, R18 ;  /* 0x0000001d131a7223 */ /* 0x000fe20000000112 */
[----:B------:R-:W-:Y:S02]  /*5c50*/  IMAD.WIDE.U32 R18, R24, 0x4, R10 ;  /* 0x0000000418127825 */ /* 0x000fe400078e000a */
[----:B------:R-:W-:-:S02]  /*5c60*/  LEA.HI.X R23, R25, R17, R23, 0x2, P0 ;  /* 0x0000001119177211 */ /* 0x000fc400000f1417 */
[----:B------:R-:W-:Y:S01]  /*5c70*/  VIADD R24, R27, 0xfffffff2 ;  /* 0xfffffff21b187836 */ /* 0x000fe20000000000 */
[----:B0-----:R-:W-:Y:S01]  /*5c80*/  IADD3 R14, PT, PT, R21, -UR17, RZ ;  /* 0x80000011150e7c10 */ /* 0x001fe2000fffe0ff */
[----:B------:R0:W2:Y:S02]  /*5c90*/  LDG.E R29, desc[UR18][R18.64] ;  /* 0x00000012121d7981 */ /* 0x0000a4000c1e1900 */
[----:B------:R-:W-:Y:S01]  /*5ca0*/  IMAD.WIDE.U32 R24, R24, 0x4, R10 ;  /* 0x0000000418187825 */ /* 0x000fe200078e000a */
[C---:B------:R-:W-:Y:S01]  /*5cb0*/  IADD3 R7, P0, PT, R14.reuse, UR12, RZ ;  /* 0x0000000c0e077c10 */ /* 0x040fe2000ff1e0ff */
[----:B------:R1:W5:Y:S04]  /*5cc0*/  LDG.E R21, desc[UR18][R22.64+-0x4] ;  /* 0xfffffc1216157981 */ /* 0x000368000c1e1900 */
[----:B------:R-:W4:Y:S01]  /*5cd0*/  LDG.E R25, desc[UR18][R24.64] ;  /* 0x0000001218197981 */ /* 0x000f22000c1e1900 */
[----:B0-----:R-:W-:-:S02]  /*5ce0*/  LEA.HI.X.SX32 R19, R14, UR14, 0x1, P0 ;  /* 0x0000000e0e137c11 */ /* 0x001fc400080f0eff */
[C---:B-1----:R-:W-:Y:S01]  /*5cf0*/  IADD3 R23, PT, PT, R27.reuse, -0xf, RZ ;  /* 0xfffffff11b177810 */ /* 0x042fe20007ffe0ff */
[----:B------:R-:W-:Y:S01]  /*5d00*/  VIADD R27, R27, 0xfffffff0 ;  /* 0xfffffff01b1b7836 */ /* 0x000fe20000000000 */
[----:B------:R-:W-:-:S03]  /*5d10*/  LEA R18, P0, R7, R16, 0x2 ;  /* 0x0000001007127211 */ /* 0x000fc600078010ff */
[----:B------:R-:W-:Y:S01]  /*5d20*/  IMAD.WIDE.U32 R22, R23, 0x4, R10 ;  /* 0x0000000417167825 */ /* 0x000fe200078e000a */
[----:B------:R-:W-:-:S03]  /*5d30*/  LEA.HI.X R19, R7, R17, R19, 0x2, P0 ;  /* 0x0000001107137211 */ /* 0x000fc600000f1413 */
[----:B------:R-:W-:Y:S01]  /*5d40*/  IMAD.WIDE.U32 R14, R27, 0x4, R10 ;  /* 0x000000041b0e7825 */ /* 0x000fe200078e000a */
[----:B------:R-:W5:Y:S04]  /*5d50*/  LDG.E R7, desc[UR18][R22.64] ;  /* 0x0000001216077981 */ /* 0x000f68000c1e1900 */
[----:B------:R-:W5:Y:S04]  /*5d60*/  LDG.E R18, desc[UR18][R18.64+-0x4] ;  /* 0xfffffc1212127981 */ /* 0x000f68000c1e1900 */
[----:B------:R-:W5:Y:S01]  /*5d70*/  LDG.E R14, desc[UR18][R14.64] ;  /* 0x000000120e0e7981 */ /* 0x000f62000c1e1900 */
[----:B------:R-:W-:-:S04]  /*5d80*/  UIADD3 UR5, UPT, UPT, UR5, 0x10, URZ ;  /* 0x0000001005057890 */ /* 0x000fc8000fffe0ff */
[----:B------:R-:W-:Y:S01]  /*5d90*/  UISETP.NE.AND UP0, UPT, UR5, UR13, UPT ;  /* 0x0000000d0500728c */ /* 0x000fe2000bf05270 */
[----:B---3--:R-:W-:-:S04]  /*5da0*/  FFMA R5, -R5, R20, R26 ;  /* 0x0000001405057223 */ /* 0x008fc8000000011a */
[----:B--2---:R-:W-:-:S04]  /*5db0*/  FFMA R5, -R6, R29, R5 ;  /* 0x0000001d06057223 */ /* 0x004fc80000000105 */
[----:B----4-:R-:W-:-:S04]  /*5dc0*/  FFMA R28, -R28, R25, R5 ;  /* 0x000000191c1c7223 */ /* 0x010fc80000000105 */
[----:B-----5:R-:W-:-:S04]  /*5dd0*/  FFMA R7, -R21, R7, R28 ;  /* 0x0000000715077223 */ /* 0x020fc8000000011c */
[----:B------:R-:W-:Y:S01]  /*5de0*/  FFMA R18, -R18, R14, R7 ;  /* 0x0000000e12127223 */ /* 0x000fe20000000107 */
[----:B------:R-:W-:Y:S06]  /*5df0*/  BRA.U UP0, `(.L_x_62) ;  /* 0xfffffff500707547 */ /* 0x000fec000b83ffff */
.L_x_61:
[----:B------:R-:W-:-:S09]  /*5e00*/  ULOP3.LUT UP0, URZ, UR4, 0xf, URZ, 0xc0, !UPT ;  /* 0x0000000f04ff7892 */ /* 0x000fd2000f80c0ff */
[----:B------:R-:W-:Y:S05]  /*5e10*/  BRA.U !UP0, `(.L_x_60) ;  /* 0x0000000908a87547 */ /* 0x000fea000b800000 */
[----:B------:R-:W-:-:S04]  /*5e20*/  LOP3.LUT R6, R4, 0xf, RZ, 0xc0, !PT ;  /* 0x0000000f04067812 */ /* 0x000fc800078ec0ff */
[C---:B----4-:R-:W-:Y:S02]  /*5e30*/  IADD3 R5, PT, PT, R6.reuse, -0x1, RZ ;  /* 0xffffffff06057810 */ /* 0x050fe40007ffe0ff */
[----:B------:R-:W-:Y:S02]  /*5e40*/  LOP3.LUT P0, RZ, R6, 0x7, RZ, 0xc0, !PT ;  /* 0x0000000706ff7812 */ /* 0x000fe4000780c0ff */
[----:B------:R-:W-:-:S13]  /*5e50*/  ISETP.GE.U32.AND P1, PT, R5, 0x7, PT ;  /* 0x000000070500780c */ /* 0x000fda0003f26070 */
[----:B------:R-:W-:Y:S05]  /*5e60*/  @!P1 BRA `(.L_x_63) ;  /* 0x0000000400449947 */ /* 0x000fea0003800000 */
[C---:B------:R-:W-:Y:S01]  /*5e70*/  IADD3 R7, PT, PT, R27.reuse, -0x1, RZ ;  /* 0xffffffff1b077810 */ /* 0x040fe20007ffe0ff */
[----:B------:R-:W-:Y:S01]  /*5e80*/  USHF.R.S32.HI UR5, URZ, 0x1f, UR12 ;  /* 0x0000001fff057899 */ /* 0x000fe2000801140c */
[----:B------:R-:W-:-:S03]  /*5e90*/  IADD3 R21, PT, PT, R27, -0x2, RZ ;  /* 0xfffffffe1b157810 */ /* 0x000fc60007ffe0ff */
[C---:B------:R-:W-:Y:S02]  /*5ea0*/  IMAD R5, R7.reuse, UR17, RZ ;  /* 0x0000001107057c24 */ /* 0x040fe4000f8e02ff */
[----:B------:R-:W-:-:S03]  /*5eb0*/  IMAD.WIDE.U32 R6, R7, 0x4, R10 ;  /* 0x0000000407067825 */ /* 0x000fc600078e000a */
[----:B---3--:R-:W-:Y:S01]  /*5ec0*/  IADD3 R15, P1, PT, R5, UR12, RZ ;  /* 0x0000000c050f7c10 */ /* 0x008fe2000ff3e0ff */
[----:B------:R-:W-:Y:S01]  /*5ed0*/  IMAD.WIDE.U32 R20, R21, 0x4, R10 ;  /* 0x0000000415147825 */ /* 0x000fe200078e000a */
[----:B------:R0:W2:Y:S02]  /*5ee0*/  LDG.E R28, desc[UR18][R6.64] ;  /* 0x00000012061c7981 */ /* 0x0000a4000c1e1900 */
[C---:B------:R-:W-:Y:S01]  /*5ef0*/  LEA.HI.X.SX32 R14, R5.reuse, UR5, 0x1, P1 ;  /* 0x00000005050e7c11 */ /* 0x040fe200088f0eff */
[----:B------:R-:W-:Y:S01]  /*5f00*/  VIADD R5, R5, -UR17 ;  /* 0x8000001105057c36 */ /* 0x000fe20008000000 */
[----:B------:R-:W-:-:S04]  /*5f10*/  LEA R22, P1, R15, R16, 0x2 ;  /* 0x000000100f167211 */ /* 0x000fc800078210ff */
[----:B------:R-:W-:Y:S02]  /*5f20*/  LEA.HI.X R23, R15, R17, R14, 0x2, P1 ;  /* 0x000000110f177211 */ /* 0x000fe400008f140e */
[C---:B------:R-:W-:Y:S02]  /*5f30*/  IADD3 R15, P1, PT, R5.reuse, UR12, RZ ;  /* 0x0000000c050f7c10 */ /* 0x040fe4000ff3e0ff */
[C---:B------:R-:W-:Y:S01]  /*5f40*/  IADD3 R29, PT, PT, R5.reuse, -UR17, RZ ;  /* 0x80000011051d7c10 */ /* 0x040fe2000fffe0ff */
[----:B------:R1:W2:Y:S01]  /*5f50*/  LDG.E R19, desc[UR18][R22.64+-0x4] ;  /* 0xfffffc1216137981 */ /* 0x0002a2000c1e1900 */
[----:B------:R-:W-:Y:S02]  /*5f60*/  LEA.HI.X.SX32 R14, R5, UR5, 0x1, P1 ;  /* 0x00000005050e7c11 */ /* 0x000fe400088f0eff */
[----:B------:R-:W-:-:S04]  /*5f70*/  LEA R24, P1, R15, R16, 0x2 ;  /* 0x000000100f187211 */ /* 0x000fc800078210ff */
[----:B------:R-:W-:Y:S02]  /*5f80*/  LEA.HI.X R25, R15, R17, R14, 0x2, P1 ;  /* 0x000000110f197211 */ /* 0x000fe400008f140e */
[----:B------:R-:W-:Y:S01]  /*5f90*/  IADD3 R5, P2, PT, R29, UR12, RZ ;  /* 0x0000000c1d057c10 */ /* 0x000fe2000ff5e0ff */
[----:B------:R3:W4:Y:S01]  /*5fa0*/  LDG.E R15, desc[UR18][R20.64] ;  /* 0x00000012140f7981 */ /* 0x000722000c1e1900 */
[----:B------:R-:W-:-:S03]  /*5fb0*/  VIADD R26, R27, 0xfffffffd ;  /* 0xfffffffd1b1a7836 */ /* 0x000fc60000000000 */
[----:B------:R5:W4:Y:S01]  /*5fc0*/  LDG.E R14, desc[UR18][R24.64+-0x4] ;  /* 0xfffffc12180e7981 */ /* 0x000b22000c1e1900 */
[----:B0-----:R-:W-:Y:S02]  /*5fd0*/  LEA.HI.X.SX32 R7, R29, UR5, 0x1, P2 ;  /* 0x000000051d077c11 */ /* 0x001fe400090f0eff */
[----:B------:R-:W-:Y:S01]  /*5fe0*/  LEA R6, P1, R5, R16, 0x2 ;  /* 0x0000001005067211 */ /* 0x000fe200078210ff */
[----:B-1----:R-:W-:-:S03]  /*5ff0*/  IMAD.WIDE.U32 R22, R26, 0x4, R10 ;  /* 0x000000041a167825 */ /* 0x002fc600078e000a */
[----:B------:R-:W-:Y:S02]  /*6000*/  LEA.HI.X R7, R5, R17, R7, 0x2, P1 ;  /* 0x0000001105077211 */ /* 0x000fe400008f1407 */
[----:B------:R-:W4:Y:S04]  /*6010*/  LDG.E R5, desc[UR18][R22.64] ;  /* 0x0000001216057981 */ /* 0x000f28000c1e1900 */
[----:B------:R0:W4:Y:S01]  /*6020*/  LDG.E R26, desc[UR18][R6.64+-0x4] ;  /* 0xfffffc12061a7981 */ /* 0x000122000c1e1900 */
[----:B------:R-:W-:-:S04]  /*6030*/  IADD3 R29, PT, PT, R29, -UR17, RZ ;  /* 0x800000111d1d7c10 */ /* 0x000fc8000fffe0ff */
[C---:B---3--:R-:W-:Y:S01]  /*6040*/  IADD3 R21, P1, PT, R29.reuse, UR12, RZ ;  /* 0x0000000c1d157c10 */ /* 0x048fe2000ff3e0ff */
[----:B-----5:R-:W-:-:S03]  /*6050*/  VIADD R24, R29, -UR17 ;  /* 0x800000111d187c36 */ /* 0x020fc60008000000 */
[----:B0-----:R-:W-:Y:S02]  /*6060*/  LEA.HI.X.SX32 R6, R29, UR5, 0x1, P1 ;  /* 0x000000051d067c11 */ /* 0x001fe400088f0eff */
[----:B------:R-:W-:-:S04]  /*6070*/  LEA R20, P1, R21, R16, 0x2 ;  /* 0x0000001015147211 */ /* 0x000fc800078210ff */
[----:B------:R-:W-:Y:S02]  /*6080*/  LEA.HI.X R21, R21, R17, R6, 0x2, P1 ;  /* 0x0000001115157211 */ /* 0x000fe400008f1406 */
[C---:B------:R-:W-:Y:S02]  /*6090*/  IADD3 R23, P1, PT, R24.reuse, UR12, RZ ;  /* 0x0000000c18177c10 */ /* 0x040fe4000ff3e0ff */
[C---:B------:R-:W-:Y:S01]  /*60a0*/  IADD3 R22, PT, PT, R24.reuse, -UR17, RZ ;  /* 0x8000001118167c10 */ /* 0x040fe2000fffe0ff */
[----:B------:R0:W3:Y:S01]  /*60b0*/  LDG.E R6, desc[UR18][R20.64+-0x4] ;  /* 0xfffffc1214067981 */ /* 0x0000e2000c1e1900 */
[----:B------:R-:W-:Y:S02]  /*60c0*/  LEA.HI.X.SX32 R25, R24, UR5, 0x1, P1 ;  /* 0x0000000518197c11 */ /* 0x000fe400088f0eff */
[----:B------:R-:W-:Y:S02]  /*60d0*/  LEA R24, P1, R23, R16, 0x2 ;  /* 0x0000001017187211 */ /* 0x000fe400078210ff */
[----:B------:R-:W-:-:S02]  /*60e0*/  IADD3 R7, PT, PT, R27, -0x4, RZ ;  /* 0xfffffffc1b077810 */ /* 0x000fc40007ffe0ff */
[----:B------:R-:W-:Y:S01]  /*60f0*/  LEA.HI.X R25, R23, R17, R25, 0x2, P1 ;  /* 0x0000001117197211 */ /* 0x000fe200008f1419 */
[----:B0-----:R-:W-:-:S04]  /*6100*/  VIADD R21, R27, 0xfffffffb ;  /* 0xfffffffb1b157836 */ /* 0x001fc80000000000 */
[----:B------:R-:W5:Y:S01]  /*6110*/  LDG.E R24, desc[UR18][R24.64+-0x4] ;  /* 0xfffffc1218187981 */ /* 0x000f62000c1e1900 */
[----:B------:R-:W-:-:S05]  /*6120*/  IMAD.WIDE.U32 R20, R21, 0x4, R10 ;  /* 0x0000000415147825 */ /* 0x000fca00078e000a */
[----:B------:R-:W5:Y:S01]  /*6130*/  LDG.E R25, desc[UR18][R20.64] ;  /* 0x0000001214197981 */ /* 0x000f62000c1e1900 */
[----:B--2---:R-:W-:Y:S01]  /*6140*/  FFMA R29, -R19, R28, R18 ;  /* 0x0000001c131d7223 */ /* 0x004fe20000000112 */
[----:B------:R-:W-:Y:S01]  /*6150*/  IADD3 R28, P2, PT, R22, UR12, RZ ;  /* 0x0000000c161c7c10 */ /* 0x000fe2000ff5e0ff */
[----:B------:R-:W-:-:S05]  /*6160*/  IMAD.WIDE.U32 R18, R7, 0x4, R10 ;  /* 0x0000000407127825 */ /* 0x000fca00078e000a */
[----:B------:R0:W3:Y:S01]  /*6170*/  LDG.E R7, desc[UR18][R18.64] ;  /* 0x0000001212077981 */ /* 0x0000e2000c1e1900 */
[----:B----4-:R-:W-:Y:S01]  /*6180*/  FFMA R29, -R14, R15, R29 ;  /* 0x0000000f0e1d7223 */ /* 0x010fe2000000011d */
[----:B------:R-:W-:Y:S02]  /*6190*/  LEA.HI.X.SX32 R15, R22, UR5, 0x1, P2 ;  /* 0x00000005160f7c11 */ /* 0x000fe400090f0eff */
[----:B------:R-:W-:Y:S02]  /*61a0*/  LEA R14, P1, R28, R16, 0x2 ;  /* 0x000000101c0e7211 */ /* 0x000fe400078210ff */
[----:B------:R-:W-:Y:S02]  /*61b0*/  IADD3 R22, PT, PT, R22, -UR17, RZ ;  /* 0x8000001116167c10 */ /* 0x000fe4000fffe0ff */
[----:B------:R-:W-:Y:S02]  /*61c0*/  LEA.HI.X R15, R28, R17, R15, 0x2, P1 ;  /* 0x000000111c0f7211 */ /* 0x000fe400008f140f */
[----:B------:R-:W-:-:S04]  /*61d0*/  IADD3 R23, P1, PT, R22, UR12, RZ ;  /* 0x0000000c16177c10 */ /* 0x000fc8000ff3e0ff */
[----:B0-----:R-:W-:Y:S01]  /*61e0*/  LEA.HI.X.SX32 R19, R22, UR5, 0x1, P1 ;  /* 0x0000000516137c11 */ /* 0x001fe200088f0eff */
[----:B------:R-:W-:Y:S01]  /*61f0*/  FFMA R5, -R26, R5, R29 ;  /* 0x000000051a057223 */ /* 0x000fe2000000011d */
[----:B------:R-:W-:Y:S01]  /*6200*/  LEA R18, P1, R23, R16, 0x2 ;  /* 0x0000001017127211 */ /* 0x000fe200078210ff */
[----:B------:R0:W2:Y:S01]  /*6210*/  LDG.E R26, desc[UR18][R14.64+-0x4] ;  /* 0xfffffc120e1a7981 */ /* 0x0000a2000c1e1900 */
[----:B------:R-:W-:Y:S02]  /*6220*/  IADD3 R22, PT, PT, R22, -UR17, RZ ;  /* 0x8000001116167c10 */ /* 0x000fe4000fffe0ff */
[----:B------:R-:W-:Y:S02]  /*6230*/  IADD3 R29, PT, PT, R27, -0x6, RZ ;  /* 0xfffffffa1b1d7810 */ /* 0x000fe40007ffe0ff */
[----:B------:R-:W-:Y:S01]  /*6240*/  LEA.HI.X R19, R23, R17, R19, 0x2, P1 ;  /* 0x0000001117137211 */ /* 0x000fe200008f1413 */
[----:B------:R-:W-:Y:S02]  /*6250*/  VIADD R23, R27, 0xfffffff9 ;  /* 0xfffffff91b177836 */ /* 0x000fe40000000000 */
[----:B------:R-:W-:Y:S01]  /*6260*/  IMAD.WIDE.U32 R28, R29, 0x4, R10 ;  /* 0x000000041d1c7825 */ /* 0x000fe200078e000a */
[----:B0-----:R-:W-:Y:S01]  /*6270*/  IADD3 R15, P1, PT, R22, UR12, RZ ;  /* 0x0000000c160f7c10 */ /* 0x001fe2000ff3e0ff */
[----:B------:R-:W4:Y:S01]  /*6280*/  LDG.E R18, desc[UR18][R18.64+-0x4] ;  /* 0xfffffc1212127981 */ /* 0x000f22000c1e1900 */
[----:B------:R-:W-:-:S02]  /*6290*/  IADD3 R27, PT, PT, R27, -0x8, RZ ;  /* 0xfffffff81b1b7810 */ /* 0x000fc40007ffe0ff */
[----:B------:R-:W-:Y:S01]  /*62a0*/  LEA.HI.X.SX32 R21, R22, UR5, 0x1, P1 ;  /* 0x0000000516157c11 */ /* 0x000fe200088f0eff */
[----:B------:R-:W-:Y:S01]  /*62b0*/  IMAD.WIDE.U32 R22, R23, 0x4, R10 ;  /* 0x0000000417167825 */ /* 0x000fe200078e000a */
[C---:B------:R-:W-:Y:S01]  /*62c0*/  LEA R20, P1, R15.reuse, R16, 0x2 ;  /* 0x000000100f147211 */ /* 0x040fe200078210ff */
[----:B------:R-:W2:Y:S03]  /*62d0*/  LDG.E R29, desc[UR18][R28.64] ;  /* 0x000000121c1d7981 */ /* 0x000ea6000c1e1900 */
[----:B------:R-:W-:Y:S01]  /*62e0*/  LEA.HI.X R21, R15, R17, R21, 0x2, P1 ;  /* 0x000000110f157211 */ /* 0x000fe200008f1415 */
[----:B------:R-:W-:Y:S01]  /*62f0*/  IMAD.WIDE.U32 R14, R27, 0x4, R10 ;  /* 0x000000041b0e7825 */ /* 0x000fe200078e000a */
[----:B------:R-:W4:Y:S04]  /*6300*/  LDG.E R23, desc[UR18][R22.64] ;  /* 0x0000001216177981 */ /* 0x000f28000c1e1900 */
[----:B------:R-:W4:Y:S04]  /*6310*/  LDG.E R20, desc[UR18][R20.64+-0x4] ;  /* 0xfffffc1214147981 */ /* 0x000f28000c1e1900 */
[----:B------:R-:W4:Y:S01]  /*6320*/  LDG.E R14, desc[UR18][R14.64] ;  /* 0x000000120e0e7981 */ /* 0x000f22000c1e1900 */
[----:B---3--:R-:W-:-:S04]  /*6330*/  FFMA R5, -R6, R7, R5 ;  /* 0x0000000706057223 */ /* 0x008fc80000000105 */
[----:B-----5:R-:W-:-:S04]  /*6340*/  FFMA R5, -R24, R25, R5 ;  /* 0x0000001918057223 */ /* 0x020fc80000000105 */
[----:B--2---:R-:W-:-:S04]  /*6350*/  FFMA R5, -R26, R29, R5 ;  /* 0x0000001d1a057223 */ /* 0x004fc80000000105 */
[----:B----4-:R-:W-:-:S04]  /*6360*/  FFMA R5, -R18, R23, R5 ;  /* 0x0000001712057223 */ /* 0x010fc80000000105 */
[----:B------:R-:W-:-:S07]  /*6370*/  FFMA R18, -R20, R14, R5 ;  /* 0x0000000e14127223 */ /* 0x000fce0000000105 */
.L_x_63:
[----:B------:R-:W-:Y:S05]  /*6380*/  @!P0 BRA `(.L_x_60) ;  /* 0x00000004004c8947 */ /* 0x000fea0003800000 */
[----:B------:R-:W-:-:S04]  /*6390*/  LOP3.LUT R5, R2, 0xffff, RZ, 0xc0, !PT ;  /* 0x0000ffff02057812 */ /* 0x000fc800078ec0ff */
[C---:B------:R-:W-:Y:S02]  /*63a0*/  LOP3.LUT R6, R5.reuse, 0x7, RZ, 0xc0, !PT ;  /* 0x0000000705067812 */ /* 0x040fe400078ec0ff */
[----:B------:R-:W-:Y:S02]  /*63b0*/  LOP3.LUT R5, R5, 0x3, RZ, 0xc0, !PT ;  /* 0x0000000305057812 */ /* 0x000fe400078ec0ff */
[----:B------:R-:W-:Y:S02]  /*63c0*/  IADD3 R6, PT, PT, R6, -0x1, RZ ;  /* 0xffffffff06067810 */ /* 0x000fe40007ffe0ff */
[----:B------:R-:W-:Y:S02]  /*63d0*/  ISETP.NE.AND P0, PT, R5, RZ, PT ;  /* 0x000000ff0500720c */ /* 0x000fe40003f05270 */
[----:B------:R-:W-:-:S13]  /*63e0*/  ISETP.GE.U32.AND P1, PT, R6, 0x3, PT ;  /* 0x000000030600780c */ /* 0x000fda0003f26070 */
[----:B------:R-:W-:Y:S05]  /*63f0*/  @!P1 BRA `(.L_x_64) ;  /* 0x0000000000a49947 */ /* 0x000fea0003800000 */
[----:B------:R-:W-:Y:S01]  /*6400*/  VIADD R21, R27, 0xffffffff ;  /* 0xffffffff1b157836 */ /* 0x000fe20000000000 */
[----:B------:R-:W-:-:S03]  /*6410*/  USHF.R.S32.HI UR5, URZ, 0x1f, UR12 ;  /* 0x0000001fff057899 */ /* 0x000fc6000801140c */
[C---:B------:R-:W-:Y:S02]  /*6420*/  IMAD R6, R21.reuse, UR17, RZ ;  /* 0x0000001115067c24 */ /* 0x040fe4000f8e02ff */
[----:B------:R-:W-:-:S03]  /*6430*/  IMAD.WIDE.U32 R20, R21, 0x4, R10 ;  /* 0x0000000415147825 */ /* 0x000fc600078e000a */
[C---:B---3--:R-:W-:Y:S02]  /*6440*/  IADD3 R14, PT, PT, R6.reuse, -UR17, RZ ;  /* 0x80000011060e7c10 */ /* 0x048fe4000fffe0ff */
[----:B------:R-:W-:Y:S02]  /*6450*/  IADD3 R7, P1, PT, R6, UR12, RZ ;  /* 0x0000000c06077c10 */ /* 0x000fe4000ff3e0ff */
[----:B------:R-:W-:Y:S02]  /*6460*/  IADD3 R15, P2, PT, R14, UR12, RZ ;  /* 0x0000000c0e0f7c10 */ /* 0x000fe4000ff5e0ff */
[----:B------:R-:W-:Y:S02]  /*6470*/  LEA.HI.X.SX32 R19, R6, UR5, 0x1, P1 ;  /* 0x0000000506137c11 */ /* 0x000fe400088f0eff */
[----:B------:R-:W-:Y:S02]  /*6480*/  IADD3 R24, PT, PT, R14, -UR17, RZ ;  /* 0x800000110e187c10 */ /* 0x000fe4000fffe0ff */
[----:B------:R-:W-:-:S02]  /*6490*/  LEA R6, P1, R7, R16, 0x2 ;  /* 0x0000001007067211 */ /* 0x000fc400078210ff */
[----:B------:R-:W-:Y:S02]  /*64a0*/  LEA.HI.X.SX32 R22, R14, UR5, 0x1, P2 ;  /* 0x000000050e167c11 */ /* 0x000fe400090f0eff */
[----:B------:R-:W-:Y:S02]  /*64b0*/  LEA R14, P2, R15, R16, 0x2 ;  /* 0x000000100f0e7211 */ /* 0x000fe400078410ff */
[C---:B------:R-:W-:Y:S02]  /*64c0*/  IADD3 R23, P3, PT, R24.reuse, UR12, RZ ;  /* 0x0000000c18177c10 */ /* 0x040fe4000ff7e0ff */
[-C--:B------:R-:W-:Y:S02]  /*64d0*/  LEA.HI.X R7, R7, R17.reuse, R19, 0x2, P1 ;  /* 0x0000001107077211 */ /* 0x080fe400008f1413 */
[----:B------:R-:W-:Y:S01]  /*64e0*/  LEA.HI.X R15, R15, R17, R22, 0x2, P2 ;  /* 0x000000110f0f7211 */ /* 0x000fe200010f1416 */
[----:B------:R-:W2:Y:S01]  /*64f0*/  LDG.E R19, desc[UR18][R20.64] ;  /* 0x0000001214137981 */ /* 0x000ea2000c1e1900 */
[----:B------:R-:W-:-:S02]  /*6500*/  LEA.HI.X.SX32 R25, R24, UR5, 0x1, P3 ;  /* 0x0000000518197c11 */ /* 0x000fc400098f0eff */
[C---:B------:R-:W-:Y:S01]  /*6510*/  LEA R22, P1, R23.reuse, R16, 0x2 ;  /* 0x0000001017167211 */ /* 0x040fe200078210ff */
[----:B------:R0:W2:Y:S03]  /*6520*/  LDG.E R29, desc[UR18][R6.64+-0x4] ;  /* 0xfffffc12061d7981 */ /* 0x0000a6000c1e1900 */
[----:B------:R-:W-:Y:S01]  /*6530*/  LEA.HI.X R23, R23, R17, R25, 0x2, P1 ;  /* 0x0000001117177211 */ /* 0x000fe200008f1419 */
[----:B------:R1:W3:Y:S01]  /*6540*/  LDG.E R26, desc[UR18][R14.64+-0x4] ;  /* 0xfffffc120e1a7981 */ /* 0x0002e2000c1e1900 */
[----:B------:R-:W-:-:S03]  /*6550*/  IADD3 R25, PT, PT, R27, -0x2, RZ ;  /* 0xfffffffe1b197810 */ /* 0x000fc60007ffe0ff */
[----:B------:R-:W4:Y:S01]  /*6560*/  LDG.E R22, desc[UR18][R22.64+-0x4] ;  /* 0xfffffc1216167981 */ /* 0x000f22000c1e1900 */
[----:B0-----:R-:W-:Y:S02]  /*6570*/  VIADD R6, R24, -UR17 ;  /* 0x8000001118067c36 */ /* 0x001fe40008000000 */
[--C-:B------:R-:W-:Y:S01]  /*6580*/  IMAD.WIDE.U32 R24, R25, 0x4, R10.reuse ;  /* 0x0000000419187825 */ /* 0x100fe200078e000a */
[C---:B-1----:R-:W-:Y:S02]  /*6590*/  IADD3 R15, PT, PT, R27.reuse, -0x3, RZ ;  /* 0xfffffffd1b0f7810 */ /* 0x042fe40007ffe0ff */
[C---:B------:R-:W-:Y:S01]  /*65a0*/  IADD3 R28, P1, PT, R6.reuse, UR12, RZ ;  /* 0x0000000c061c7c10 */ /* 0x040fe2000ff3e0ff */
[----:B------:R-:W-:Y:S02]  /*65b0*/  VIADD R27, R27, 0xfffffffc ;  /* 0xfffffffc1b1b7836 */ /* 0x000fe40000000000 */
[----:B------:R-:W3:Y:S01]  /*65c0*/  LDG.E R25, desc[UR18][R24.64] ;  /* 0x0000001218197981 */ /* 0x000ee2000c1e1900 */
[----:B------:R-:W-:Y:S01]  /*65d0*/  LEA.HI.X.SX32 R21, R6, UR5, 0x1, P1 ;  /* 0x0000000506157c11 */ /* 0x000fe200088f0eff */
[----:B------:R-:W-:Y:S01]  /*65e0*/  IMAD.WIDE.U32 R14, R15, 0x4, R10 ;  /* 0x000000040f0e7825 */ /* 0x000fe200078e000a */
[----:B------:R-:W-:-:S04]  /*65f0*/  LEA R6, P1, R28, R16, 0x2 ;  /* 0x000000101c067211 */ /* 0x000fc800078210ff */
[----:B------:R-:W-:Y:S01]  /*6600*/  LEA.HI.X R7, R28, R17, R21, 0x2, P1 ;  /* 0x000000111c077211 */ /* 0x000fe200008f1415 */
[----:B------:R-:W-:Y:S01]  /*6610*/  IMAD.WIDE.U32 R20, R27, 0x4, R10 ;  /* 0x000000041b147825 */ /* 0x000fe200078e000a */
[----:B------:R-:W4:Y:S04]  /*6620*/  LDG.E R14, desc[UR18][R14.64] ;  /* 0x000000120e0e7981 */ /* 0x000f28000c1e1900 */
[----:B------:R-:W5:Y:S04]  /*6630*/  LDG.E R6, desc[UR18][R6.64+-0x4] ;  /* 0xfffffc1206067981 */ /* 0x000f68000c1e1900 */
[----:B------:R-:W5:Y:S01]  /*6640*/  LDG.E R20, desc[UR18][R20.64] ;  /* 0x0000001214147981 */ /* 0x000f62000c1e1900 */
[----:B--2---:R-:W-:-:S04]  /*6650*/  FFMA R19, -R29, R19, R18 ;  /* 0x000000131d137223 */ /* 0x004fc80000000112 */
[----:B---3--:R-:W-:-:S04]  /*6660*/  FFMA R19, -R26, R25, R19 ;  /* 0x000000191a137223 */ /* 0x008fc80000000113 */
[----:B----4-:R-:W-:-:S04]  /*6670*/  FFMA R19, -R22, R14, R19 ;  /* 0x0000000e16137223 */ /* 0x010fc80000000113 */
[----:B-----5:R-:W-:-:S07]  /*6680*/  FFMA R18, -R6, R20, R19 ;  /* 0x0000001406127223 */ /* 0x020fce0000000113 */
.L_x_64:
[----:B------:R-:W-:Y:S05]  /*6690*/  @!P0 BRA `(.L_x_60) ;  /* 0x0000000000888947 */ /* 0x000fea0003800000 */
[----:B---3--:R-:W-:Y:S01]  /*66a0*/  IADD3 R15, PT, PT, R27, -0x1, RZ ;  /* 0xffffffff1b0f7810 */ /* 0x008fe20007ffe0ff */
[----:B------:R-:W-:-:S04]  /*66b0*/  USHF.R.S32.HI UR5, URZ, 0x1f, UR12 ;  /* 0x0000001fff057899 */ /* 0x000fc8000801140c */
[C---:B------:R-:W-:Y:S02]  /*66c0*/  IMAD R20, R15.reuse, UR17, RZ ;  /* 0x000000110f147c24 */ /* 0x040fe4000f8e02ff */
[----:B------:R-:W-:-:S03]  /*66d0*/  IMAD.WIDE.U32 R14, R15, 0x4, R10 ;  /* 0x000000040f0e7825 */ /* 0x000fc600078e000a */
[----:B------:R-:W-:-:S03]  /*66e0*/  IADD3 R7, P0, PT, R20, UR12, RZ ;  /* 0x0000000c14077c10 */ /* 0x000fc6000ff1e0ff */
[----:B------:R-:W2:Y:S01]  /*66f0*/  LDG.E R14, desc[UR18][R14.64] ;  /* 0x000000120e0e7981 */ /* 0x000ea2000c1e1900 */
[----:B------:R-:W-:Y:S02]  /*6700*/  LEA.HI.X.SX32 R19, R20, UR5, 0x1, P0 ;  /* 0x0000000514137c11 */ /* 0x000fe400080f0eff */
[----:B------:R-:W-:-:S04]  /*6710*/  LEA R6, P0, R7, R16, 0x2 ;  /* 0x0000001007067211 */ /* 0x000fc800078010ff */
[----:B------:R-:W-:-:S06]  /*6720*/  LEA.HI.X R7, R7, R17, R19, 0x2, P0 ;  /* 0x0000001107077211 */ /* 0x000fcc00000f1413 */
[----:B------:R-:W2:Y:S01]  /*6730*/  LDG.E R7, desc[UR18][R6.64+-0x4] ;  /* 0xfffffc1206077981 */ /* 0x000ea2000c1e1900 */
[----:B------:R-:W-:Y:S01]  /*6740*/  ISETP.NE.AND P0, PT, R5, 0x1, PT ;  /* 0x000000010500780c */ /* 0x000fe20003f05270 */
[----:B--2---:R-:W-:-:S12]  /*6750*/  FFMA R18, -R7, R14, R18 ;  /* 0x0000000e07127223 */ /* 0x004fd80000000112 */
[----:B------:R-:W-:Y:S05]  /*6760*/  @!P0 BRA `(.L_x_60) ;  /* 0x0000000000548947 */ /* 0x000fea0003800000 */
[----:B------:R-:W-:Y:S01]  /*6770*/  ISETP.NE.AND P0, PT, R5, 0x2, PT ;  /* 0x000000020500780c */ /* 0x000fe20003f05270 */
[----:B------:R-:W-:Y:S01]  /*6780*/  VIADD R23, R27, 0xfffffffe ;  /* 0xfffffffe1b177836 */ /* 0x000fe20000000000 */
[----:B------:R-:W-:-:S03]  /*6790*/  IADD3 R15, PT, PT, R20, -UR17, RZ ;  /* 0x80000011140f7c10 */ /* 0x000fc6000fffe0ff */
[----:B------:R-:W-:Y:S01]  /*67a0*/  IMAD.WIDE.U32 R22, R23, 0x4, R10 ;  /* 0x0000000417167825 */ /* 0x000fe200078e000a */
[----:B------:R-:W-:-:S05]  /*67b0*/  IADD3 R7, P1, PT, R15, UR12, RZ ;  /* 0x0000000c0f077c10 */ /* 0x000fca000ff3e0ff */
[----:B------:R-:W2:Y:S02]  /*67c0*/  LDG.E R22, desc[UR18][R22.64] ;  /* 0x0000001216167981 */ /* 0x000ea4000c1e1900 */
[C---:B------:R-:W-:Y:S02]  /*67d0*/  @P0 IADD3 R14, PT, PT, R15.reuse, -UR17, RZ ;  /* 0x800000110f0e0c10 */ /* 0x040fe4000fffe0ff */
[----:B------:R-:W-:Y:S02]  /*67e0*/  LEA.HI.X.SX32 R15, R15, UR5, 0x1, P1 ;  /* 0x000000050f0f7c11 */ /* 0x000fe400088f0eff */
[C---:B------:R-:W-:Y:S02]  /*67f0*/  LEA R6, P1, R7.reuse, R16, 0x2 ;  /* 0x0000001007067211 */ /* 0x040fe400078210ff */
[----:B------:R-:W-:Y:S02]  /*6800*/  @P0 IADD3 R5, P2, PT, R14, UR12, RZ ;  /* 0x0000000c0e050c10 */ /* 0x000fe4000ff5e0ff */
[----:B------:R-:W-:-:S02]  /*6810*/  LEA.HI.X R7, R7, R17, R15, 0x2, P1 ;  /* 0x0000001107077211 */ /* 0x000fc400008f140f */
[----:B------:R-:W-:Y:S02]  /*6820*/  @P0 IADD3 R21, PT, PT, R27, -0x3, RZ ;  /* 0xfffffffd1b150810 */ /* 0x000fe40007ffe0ff */
[----:B------:R-:W-:Y:S02]  /*6830*/  @P0 LEA.HI.X.SX32 R15, R14, UR5, 0x1, P2 ;  /* 0x000000050e0f0c11 */ /* 0x000fe400090f0eff */
[----:B------:R-:W-:Y:S01]  /*6840*/  @P0 LEA R14, P1, R5, R16, 0x2 ;  /* 0x00000010050e0211 */ /* 0x000fe200078210ff */
[----:B------:R-:W-:Y:S01]  /*6850*/  @P0 IMAD.WIDE.U32 R20, R21, 0x4, R10 ;  /* 0x0000000415140825 */ /* 0x000fe200078e000a */
[----:B------:R-:W2:Y:S02]  /*6860*/  LDG.E R7, desc[UR18][R6.64+-0x4] ;  /* 0xfffffc1206077981 */ /* 0x000ea4000c1e1900 */
[----:B------:R-:W-:-:S03]  /*6870*/  @P0 LEA.HI.X R15, R5, R17, R15, 0x2, P1 ;  /* 0x00000011050f0211 */ /* 0x000fc600008f140f */
[----:B------:R-:W3:Y:S04]  /*6880*/  @P0 LDG.E R20, desc[UR18][R20.64] ;  /* 0x0000001214140981 */ /* 0x000ee8000c1e1900 */
[----:B------:R-:W3:Y:S01]  /*6890*/  @P0 LDG.E R15, desc[UR18][R14.64+-0x4] ;  /* 0xfffffc120e0f0981 */ /* 0x000ee2000c1e1900 */
[----:B--2---:R-:W-:-:S04]  /*68a0*/  FFMA R18, -R7, R22, R18 ;  /* 0x0000001607127223 */ /* 0x004fc80000000112 */
[----:B---3--:R-:W-:-:S07]  /*68b0*/  @P0 FFMA R18, -R15, R20, R18 ;  /* 0x000000140f120223 */ /* 0x008fce0000000112 */
.L_x_60:
[----:B------:R-:W-:Y:S02]  /*68c0*/  UIMAD UR5, UR9, UR17, URZ ;  /* 0x00000011090572a4 */ /* 0x000fe4000f8e02ff */
[----:B------:R-:W-:Y:S02]  /*68d0*/  USHF.R.S32.HI UR13, URZ, 0x1f, UR12 ;  /* 0x0000001fff0d7899 */ /* 0x000fe4000801140c */
[----:B------:R-:W-:-:S04]  /*68e0*/  UIADD3 UR14, UP0, UPT, UR5, UR12, URZ ;  /* 0x0000000c050e7290 */ /* 0x000fc8000ff1e0ff */
[----:B------:R-:W-:Y:S02]  /*68f0*/  ULEA.HI.X.SX32 UR5, UR5, UR13, 0x1, UP0 ;  /* 0x0000000d05057291 */ /* 0x000fe400080f0eff */
[----:B----4-:R-:W-:-:S04]  /*6900*/  IMAD.U32 R5, RZ, RZ, UR14 ;  /* 0x0000000eff057e24 */ /* 0x010fc8000f8e00ff */
[----:B------:R-:W-:Y:S02]  /*6910*/  MOV R7, UR5 ;  /* 0x0000000500077c02 */ /* 0x000fe40008000f00 */
[----:B------:R-:W-:-:S04]  /*6920*/  LEA R6, P0, R5, R16, 0x2 ;  /* 0x0000001005067211 */ /* 0x000fc800078010ff */
[----:B------:R-:W-:-:S05]  /*6930*/  LEA.HI.X R7, R5, R17, R7, 0x2, P0 ;  /* 0x0000001105077211 */ /* 0x000fca00000f1407 */
[----:B---3--:R-:W2:Y:S01]  /*6940*/  LDG.E R15, desc[UR18][R6.64+-0x4] ;  /* 0xfffffc12060f7981 */ /* 0x008ea2000c1e1900 */
[----:B------:R-:W-:Y:S01]  /*6950*/  BSSY.RECONVERGENT B0, `(.L_x_65) ;  /* 0x000000b000007945 */ /* 0x000fe20003800200 */
[----:B--2---:R-:W0:Y:S08]  /*6960*/  MUFU.RCP R14, R15 ;  /* 0x0000000f000e7308 */ /* 0x004e300000001000 */
[----:B------:R-:W1:Y:S01]  /*6970*/  FCHK P0, R18, R15 ;  /* 0x0000000f12007302 */ /* 0x000e620000000000 */
[----:B0-----:R-:W-:-:S04]  /*6980*/  FFMA R5, -R15, R14, 1 ;  /* 0x3f8000000f057423 */ /* 0x001fc8000000010e */
[----:B------:R-:W-:-:S04]  /*6990*/  FFMA R5, R14, R5, R14 ;  /* 0x000000050e057223 */ /* 0x000fc8000000000e */
[----:B------:R-:W-:-:S04]  /*69a0*/  FFMA R14, R5, R18, RZ ;  /* 0x00000012050e7223 */ /* 0x000fc800000000ff */
[----:B------:R-:W-:-:S04]  /*69b0*/  FFMA R19, -R15, R14, R18 ;  /* 0x0000000e0f137223 */ /* 0x000fc80000000112 */
[----:B------:R-:W-:Y:S01]  /*69c0*/  FFMA R5, R5, R19, R14 ;  /* 0x0000001305057223 */ /* 0x000fe2000000000e */
[----:B-1----:R-:W-:Y:S06]  /*69d0*/  @!P0 BRA `(.L_x_66) ;  /* 0x0000000000088947 */ /* 0x002fec0003800000 */
[----:B------:R-:W-:-:S07]  /*69e0*/  MOV R6, 0x6a00 ;  /* 0x00006a0000067802 */ /* 0x000fce0000000f00 */
[----:B------:R-:W-:Y:S05]  /*69f0*/  CALL.REL.NOINC `($__internal_2_$__cuda_sm3x_div_rn_noftz_f32_slowpath) ;  /* 0x0000000400587944 */ /* 0x000fea0003c00000 */
.L_x_66:
[----:B------:R-:W-:Y:S05]  /*6a00*/  BSYNC.RECONVERGENT B0 ;  /* 0x0000000000007941 */ /* 0x000fea0003800200 */
.L_x_65:
[----:B------:R-:W-:Y:S01]  /*6a10*/  MOV R7, UR12 ;  /* 0x0000000c00077c02 */ /* 0x000fe20008000f00 */
[----:B------:R-:W-:Y:S01]  /*6a20*/  UISETP.GT.AND UP0, UPT, UR12, 0x1, UPT ;  /* 0x000000010c00788c */ /* 0x000fe2000bf04270 */
[----:B------:R-:W-:Y:S01]  /*6a30*/  VIADD R4, R4, 0x1 ;  /* 0x0000000104047836 */ /* 0x000fe20000000000 */
[----:B------:R-:W-:Y:S01]  /*6a40*/  IADD3 R2, PT, PT, R2, 0x1, RZ ;  /* 0x0000000102027810 */ /* 0x000fe20007ffe0ff */
[----:B------:R-:W-:Y:S01]  /*6a50*/  UIADD3 UR4, UPT, UPT, UR4, 0x1, URZ ;  /* 0x0000000104047890 */ /* 0x000fe2000fffe0ff */
[----:B------:R-:W-:-:S05]  /*6a60*/  IMAD.WIDE R6, R7, 0x4, R10 ;  /* 0x0000000407067825 */ /* 0x000fca00078e020a */
[----:B------:R0:W-:Y:S01]  /*6a70*/  STG.E desc[UR18][R6.64+-0x4], R5 ;  /* 0xfffffc0506007986 */ /* 0x0001e2000c101912 */
[----:B------:R-:W-:Y:S05]  /*6a80*/  BRA.U UP0, `(.L_x_67) ;  /* 0xffffffc900dc7547 */ /* 0x000fea000b83ffff */
[----:B------:R-:W-:Y:S05]  /*6a90*/  EXIT ;  /* 0x000000000000794d */ /* 0x000fea0003800000 */
        .weak           $__internal_0_$__cuda_sm20_rcp_rn_f32_slowpath
        .type           $__internal_0_$__cuda_sm20_rcp_rn_f32_slowpath,@function
        .size           $__internal_0_$__cuda_sm20_rcp_rn_f32_slowpath,($__internal_1_$__cuda_sm20_sqrt_rn_f32_slowpath - $__internal_0_$__cuda_sm20_rcp_rn_f32_slowpath)
$__internal_0_$__cuda_sm20_rcp_rn_f32_slowpath:
[----:B------:R-:W-:Y:S01]  /*6aa0*/  SHF.L.U32 R17, R16, 0x1, RZ ;  /* 0x0000000110117819 */ /* 0x000fe200000006ff */
[----:B------:R-:W-:Y:S03]  /*6ab0*/  BSSY.RECONVERGENT B1, `(.L_x_68) ;  /* 0x0000030000017945 */ /* 0x000fe60003800200 */
[----:B------:R-:W-:-:S04]  /*6ac0*/  SHF.R.U32.HI R17, RZ, 0x18, R17 ;  /* 0x00000018ff117819 */ /* 0x000fc80000011611 */
[----:B------:R-:W-:-:S13]  /*6ad0*/  ISETP.NE.U32.AND P0, PT, R17, RZ, PT ;  /* 0x000000ff1100720c */ /* 0x000fda0003f05070 */
[----:B------:R-:W-:Y:S05]  /*6ae0*/  @P0 BRA `(.L_x_69) ;  /* 0x0000000000280947 */ /* 0x000fea0003800000 */
[----:B------:R-:W-:-:S05]  /*6af0*/  IMAD.SHL.U32 R17, R16, 0x2, RZ ;  /* 0x0000000210117824 */ /* 0x000fca00078e00ff */
[----:B------:R-:W-:-:S13]  /*6b00*/  ISETP.NE.AND P0, PT, R17, RZ, PT ;  /* 0x000000ff1100720c */ /* 0x000fda0003f05270 */
[----:B------:R-:W-:Y:S01]  /*6b10*/  @P0 FFMA R20, R16, 1.84467440737095516160e+19, RZ ;  /* 0x5f80000010140823 */ /* 0x000fe200000000ff */
[----:B------:R-:W-:Y:S08]  /*6b20*/  @!P0 MUFU.RCP R19, R16 ;  /* 0x0000001000138308 */ /* 0x000ff00000001000 */
[----:B------:R-:W0:Y:S02]  /*6b30*/  @P0 MUFU.RCP R17, R20 ;  /* 0x0000001400110308 */ /* 0x000e240000001000 */
[----:B0-----:R-:W-:-:S04]  /*6b40*/  @P0 FFMA R21, R20, R17, -1 ;  /* 0xbf80000014150423 */ /* 0x001fc80000000011 */
[----:B------:R-:W-:-:S04]  /*6b50*/  @P0 FADD.FTZ R26, -R21, -RZ ;  /* 0x800000ff151a0221 */ /* 0x000fc80000010100 */
[----:B------:R-:W-:-:S04]  /*6b60*/  @P0 FFMA R17, R17, R26, R17 ;  /* 0x0000001a11110223 */ /* 0x000fc80000000011 */
[----:B------:R-:W-:Y:S01]  /*6b70*/  @P0 FFMA R19, R17, 1.84467440737095516160e+19, RZ ;  /* 0x5f80000011130823 */ /* 0x000fe200000000ff */
[----:B------:R-:W-:Y:S06]  /*6b80*/  BRA `(.L_x_70) ;  /* 0x0000000000887947 */ /* 0x000fec0003800000 */
.L_x_69:
[----:B------:R-:W-:-:S04]  /*6b90*/  IADD3 R19, PT, PT, R17, -0xfd, RZ ;  /* 0xffffff0311137810 */ /* 0x000fc80007ffe0ff */
[----:B------:R-:W-:-:S13]  /*6ba0*/  ISETP.GT.U32.AND P0, PT, R19, 0x1, PT ;  /* 0x000000011300780c */ /* 0x000fda0003f04070 */
[----:B------:R-:W-:Y:S05]  /*6bb0*/  @P0 BRA `(.L_x_71) ;  /* 0x0000000000780947 */ /* 0x000fea0003800000 */
[----:B------:R-:W-:Y:S01]  /*6bc0*/  LOP3.LUT R20, R16, 0x7fffff, RZ, 0xc0, !PT ;  /* 0x007fffff10147812 */ /* 0x000fe200078ec0ff */
[----:B------:R-:W-:Y:S01]  /*6bd0*/  HFMA2 R28, -RZ, RZ, 0, 1.78813934326171875e-07 ;  /* 0x00000003ff1c7431 */ /* 0x000fe200000001ff */
[----:B------:R-:W-:Y:S02]  /*6be0*/  IADD3 R17, PT, PT, R17, -0xfc, RZ ;  /* 0xffffff0411117810 */ /* 0x000fe40007ffe0ff */
[----:B------:R-:W-:-:S04]  /*6bf0*/  LOP3.LUT R21, R20, 0x3f800000, RZ, 0xfc, !PT ;  /* 0x3f80000014157812 */ /* 0x000fc800078efcff */
[----:B------:R-:W0:Y:S01]  /*6c00*/  MUFU.RCP R20, R21 ;  /* 0x0000001500147308 */ /* 0x000e220000001000 */
[----:B------:R-:W-:Y:S01]  /*6c10*/  SHF.L.U32 R27, R28, R19, RZ ;  /* 0x000000131c1b7219 */ /* 0x000fe200000006ff */
[----:B0-----:R-:W-:-:S04]  /*6c20*/  FFMA R25, R21, R20, -1 ;  /* 0xbf80000015197423 */ /* 0x001fc80000000014 */
[----:B------:R-:W-:-:S04]  /*6c30*/  FADD.FTZ R25, -R25, -RZ ;  /* 0x800000ff19197221 */ /* 0x000fc80000010100 */
[CCC-:B------:R-:W-:Y:S01]  /*6c40*/  FFMA.RM R26, R20.reuse, R25.reuse, R20.reuse ;  /* 0x00000019141a7223 */ /* 0x1c0fe20000004014 */
[----:B------:R-:W-:-:S04]  /*6c50*/  FFMA.RP R25, R20, R25, R20 ;  /* 0x0000001914197223 */ /* 0x000fc80000008014 */
[C---:B------:R-:W-:Y:S02]  /*6c60*/  LOP3.LUT R20, R26.reuse, 0x7fffff, RZ, 0xc0, !PT ;  /* 0x007fffff1a147812 */ /* 0x040fe400078ec0ff */
[----:B------:R-:W-:Y:S02]  /*6c70*/  FSETP.NEU.FTZ.AND P0, PT, R26, R25, PT ;  /* 0x000000191a00720b */ /* 0x000fe40003f1d000 */
[----:B------:R-:W-:Y:S02]  /*6c80*/  LOP3.LUT R20, R20, 0x800000, RZ, 0xfc, !PT ;  /* 0x0080000014147812 */ /* 0x000fe400078efcff */
[----:B------:R-:W-:Y:S02]  /*6c90*/  SEL R25, RZ, 0xffffffff, !P0 ;  /* 0xffffffffff197807 */ /* 0x000fe40004000000 */
[----:B------:R-:W-:Y:S02]  /*6ca0*/  LOP3.LUT R26, R27, R20, RZ, 0xc0, !PT ;  /* 0x000000141b1a7212 */ /* 0x000fe400078ec0ff */
[----:B------:R-:W-:Y:S01]  /*6cb0*/  SHF.R.U32.HI R17, RZ, R17, R20 ;  /* 0x00000011ff117219 */ /* 0x000fe20000011614 */
[----:B------:R-:W-:Y:S01]  /*6cc0*/  IMAD.MOV R25, RZ, RZ, -R25 ;  /* 0x000000ffff197224 */ /* 0x000fe200078e0a19 */
[----:B------:R-:W-:-:S04]  /*6cd0*/  SHF.R.U32.HI R26, RZ, R19, R26 ;  /* 0x00000013ff1a7219 */ /* 0x000fc8000001161a */
[----:B------:R-:W-:Y:S02]  /*6ce0*/  LOP3.LUT P1, RZ, R25, R19, R20, 0xf8, !PT ;  /* 0x0000001319ff7212 */ /* 0x000fe4000782f814 */
[C---:B------:R-:W-:Y:S02]  /*6cf0*/  LOP3.LUT P0, RZ, R26.reuse, 0x1, RZ, 0xc0, !PT ;  /* 0x000000011aff7812 */ /* 0x040fe4000780c0ff */
[----:B------:R-:W-:-:S04]  /*6d00*/  LOP3.LUT P2, RZ, R26, 0x2, RZ, 0xc0, !PT ;  /* 0x000000021aff7812 */ /* 0x000fc8000784c0ff */
[----:B------:R-:W-:Y:S02]  /*6d10*/  PLOP3.LUT P0, PT, P0, P1, P2, 0xe0, 0x0 ;  /* 0x000000000000781c */ /* 0x000fe40000703c20 */
[----:B------:R-:W-:Y:S02]  /*6d20*/  LOP3.LUT P1, RZ, R16, 0x7fffff, RZ, 0xc0, !PT ;  /* 0x007fffff10ff7812 */ /* 0x000fe4000782c0ff */
[----:B------:R-:W-:-:S04]  /*6d30*/  SEL R19, RZ, 0x1, !P0 ;  /* 0x00000001ff137807 */ /* 0x000fc80004000000 */
[----:B------:R-:W-:-:S04]  /*6d40*/  IADD3 R19, PT, PT, -R19, RZ, RZ ;  /* 0x000000ff13137210 */ /* 0x000fc80007ffe1ff */
[----:B------:R-:W-:-:S13]  /*6d50*/  ISETP.GE.AND P0, PT, R19, RZ, PT ;  /* 0x000000ff1300720c */ /* 0x000fda0003f06270 */
[----:B------:R-:W-:-:S05]  /*6d60*/  @!P0 VIADD R17, R17, 0x1 ;  /* 0x0000000111118836 */ /* 0x000fca0000000000 */
[----:B------:R-:W-:-:S04]  /*6d70*/  @!P1 SHF.L.U32 R17, R17, 0x1, RZ ;  /* 0x0000000111119819 */ /* 0x000fc800000006ff */
[----:B------:R-:W-:Y:S01]  /*6d80*/  LOP3.LUT R19, R17, 0x80000000, R16, 0xf8, !PT ;  /* 0x8000000011137812 */ /* 0x000fe200078ef810 */
[----:B------:R-:W-:Y:S06]  /*6d90*/  BRA `(.L_x_70) ;  /* 0x0000000000047947 */ /* 0x000fec0003800000 */
.L_x_71:
[----:B------:R0:W1:Y:S02]  /*6da0*/  MUFU.RCP R19, R16 ;  /* 0x0000001000137308 */ /* 0x0000640000001000 */
.L_x_70:
[----:B------:R-:W-:Y:S05]  /*6db0*/  BSYNC.RECONVERGENT B1 ;  /* 0x0000000000017941 */ /* 0x000fea0003800200 */
.L_x_68:
[----:B0-----:R-:W-:Y:S01]  /*6dc0*/  MOV R16, R18 ;  /* 0x0000001200107202 */ /* 0x001fe20000000f00 */
[----:B------:R-:W-:-:S04]  /*6dd0*/  IMAD.MOV.U32 R17, RZ, RZ, 0x0 ;  /* 0x00000000ff117424 */ /* 0x000fc800078e00ff */
[----:B-1----:R-:W-:Y:S05]  /*6de0*/  RET.REL.NODEC R16 `(_Z13getRestrictediiiiPfiS_iS_iS_iS_i) ;  /* 0xffffff9010847950 */ /* 0x002fea0003c3ffff */
        .weak           $__internal_1_$__cuda_sm20_sqrt_rn_f32_slowpath
        .type           $__internal_1_$__cuda_sm20_sqrt_rn_f32_slowpath,@function
        .size           $__internal_1_$__cuda_sm20_sqrt_rn_f32_slowpath,($__internal_2_$__cuda_sm3x_div_rn_noftz_f32_slowpath - $__internal_1_$__cuda_sm20_sqrt_rn_f32_slowpath)
$__internal_1_$__cuda_sm20_sqrt_rn_f32_slowpath:
[----:B------:R-:W-:-:S13]  /*6df0*/  LOP3.LUT P0, RZ, R16, 0x7fffffff, RZ, 0xc0, !PT ;  /* 0x7fffffff10ff7812 */ /* 0x000fda000780c0ff */
[----:B------:R-:W-:Y:S01]  /*6e00*/  @!P0 MOV R17, R16 ;  /* 0x0000001000118202 */ /* 0x000fe20000000f00 */
[----:B------:R-:W-:Y:S06]  /*6e10*/  @!P0 BRA `(.L_x_72) ;  /* 0x0000000000408947 */ /* 0x000fec0003800000 */
[----:B------:R-:W-:-:S13]  /*6e20*/  FSETP.GEU.FTZ.AND P0, PT, R16, RZ, PT ;  /* 0x000000ff1000720b */ /* 0x000fda0003f1e000 */
[----:B------:R-:W-:Y:S01]  /*6e30*/  @!P0 MOV R17, 0x7fffffff ;  /* 0x7fffffff00118802 */ /* 0x000fe20000000f00 */
[----:B------:R-:W-:Y:S06]  /*6e40*/  @!P0 BRA `(.L_x_72) ;  /* 0x0000000000348947 */ /* 0x000fec0003800000 */
[----:B------:R-:W-:-:S13]  /*6e50*/  FSETP.GTU.FTZ.AND P0, PT, |R16|, +INF , PT ;  /* 0x7f8000001000780b */ /* 0x000fda0003f1c200 */
[----:B------:R-:W-:Y:S01]  /*6e60*/  @P0 FADD.FTZ R17, R16, 1 ;  /* 0x3f80000010110421 */ /* 0x000fe20000010000 */
[----:B------:R-:W-:Y:S06]  /*6e70*/  @P0 BRA `(.L_x_72) ;  /* 0x0000000000280947 */ /* 0x000fec0003800000 */
[----:B------:R-:W-:-:S13]  /*6e80*/  FSETP.NEU.FTZ.AND P0, PT, |R16|, +INF , PT ;  /* 0x7f8000001000780b */ /* 0x000fda0003f1d200 */
[----:B------:R-:W-:-:S04]  /*6e90*/  @P0 FFMA R18, R16, 1.84467440737095516160e+19, RZ ;  /* 0x5f80000010120823 */ /* 0x000fc800000000ff */
[----:B------:R-:W0:Y:S02]  /*6ea0*/  @P0 MUFU.RSQ R17, R18 ;  /* 0x0000001200110308 */ /* 0x000e240000001400 */
[----:B0-----:R-:W-:Y:S01]  /*6eb0*/  @P0 FMUL.FTZ R19, R18, R17 ;  /* 0x0000001112130220 */ /* 0x001fe20000410000 */
[----:B------:R-:W-:Y:S01]  /*6ec0*/  @P0 FMUL.FTZ R21, R17, 0.5 ;  /* 0x3f00000011150820 */ /* 0x000fe20000410000 */
[----:B------:R-:W-:Y:S02]  /*6ed0*/  @!P0 IMAD.MOV.U32 R17, RZ, RZ, R16 ;  /* 0x000000ffff118224 */ /* 0x000fe400078e0010 */
[----:B------:R-:W-:-:S04]  /*6ee0*/  @P0 FADD.FTZ R20, -R19, -RZ ;  /* 0x800000ff13140221 */ /* 0x000fc80000010100 */
[----:B------:R-:W-:-:S04]  /*6ef0*/  @P0 FFMA R20, R19, R20, R18 ;  /* 0x0000001413140223 */ /* 0x000fc80000000012 */
[----:B------:R-:W-:-:S04]  /*6f00*/  @P0 FFMA R20, R20, R21, R19 ;  /* 0x0000001514140223 */ /* 0x000fc80000000013 */
[----:B------:R-:W-:-:S07]  /*6f10*/  @P0 FMUL.FTZ R17, R20, 2.3283064365386962891e-10 ;  /* 0x2f80000014110820 */ /* 0x000fce0000410000 */
.L_x_72:
[----:B------:R-:W-:Y:S01]  /*6f20*/  MOV R18, R17 ;  /* 0x0000001100127202 */ /* 0x000fe20000000f00 */
[----:B------:R-:W-:Y:S01]  /*6f30*/  IMAD.MOV.U32 R17, RZ, RZ, 0x0 ;  /* 0x00000000ff117424 */ /* 0x000fe200078e00ff */
[----:B------:R-:W-:-:S04]  /*6f40*/  MOV R16, R25 ;  /* 0x0000001900107202 */ /* 0x000fc80000000f00 */
[----:B------:R-:W-:Y:S05]  /*6f50*/  RET.REL.NODEC R16 `(_Z13getRestrictediiiiPfiS_iS_iS_iS_i) ;  /* 0xffffff9010287950 */ /* 0x000fea0003c3ffff */
        .weak           $__internal_2_$__cuda_sm3x_div_rn_noftz_f32_slowpath
        .type           $__internal_2_$__cuda_sm3x_div_rn_noftz_f32_slowpath,@function
        .size           $__internal_2_$__cuda_sm3x_div_rn_noftz_f32_slowpath,(.L_x_87 - $__internal_2_$__cuda_sm3x_div_rn_noftz_f32_slowpath)
$__internal_2_$__cuda_sm3x_div_rn_noftz_f32_slowpath:
[----:B------:R-:W-:Y:S01]  /*6f60*/  SHF.R.U32.HI R7, RZ, 0x17, R15 ;  /* 0x00000017ff077819 */ /* 0x000fe2000001160f */
[----:B------:R-:W-:Y:S01]  /*6f70*/  BSSY.RECONVERGENT B1, `(.L_x_73) ;  /* 0x0000063000017945 */ /* 0x000fe20003800200 */
[----:B------:R-:W-:Y:S02]  /*6f80*/  SHF.R.U32.HI R5, RZ, 0x17, R18 ;  /* 0x00000017ff057819 */ /* 0x000fe40000011612 */
[----:B------:R-:W-:Y:S02]  /*6f90*/  LOP3.LUT R7, R7, 0xff, RZ, 0xc0, !PT ;  /* 0x000000ff07077812 */ /* 0x000fe400078ec0ff */
[----:B------:R-:W-:Y:S02]  /*6fa0*/  LOP3.LUT R19, R5, 0xff, RZ, 0xc0, !PT ;  /* 0x000000ff05137812 */ /* 0x000fe400078ec0ff */
[----:B------:R-:W-:Y:S02]  /*6fb0*/  IADD3 R21, PT, PT, R7, -0x1, RZ ;  /* 0xffffffff07157810 */ /* 0x000fe40007ffe0ff */
[----:B------:R-:W-:-:S02]  /*6fc0*/  IADD3 R20, PT, PT, R19, -0x1, RZ ;  /* 0xffffffff13147810 */ /* 0x000fc40007ffe0ff */
[----:B------:R-:W-:-:S04]  /*6fd0*/  ISETP.GT.U32.AND P0, PT, R21, 0xfd, PT ;  /* 0x000000fd1500780c */ /* 0x000fc80003f04070 */
[----:B------:R-:W-:-:S13]  /*6fe0*/  ISETP.GT.U32.OR P0, PT, R20, 0xfd, P0 ;  /* 0x000000fd1400780c */ /* 0x000fda0000704470 */
[----:B------:R-:W-:Y:S01]  /*6ff0*/  @!P0 IMAD.MOV.U32 R14, RZ, RZ, RZ ;  /* 0x000000ffff0e8224 */ /* 0x000fe200078e00ff */
[----:B------:R-:W-:Y:S06]  /*7000*/  @!P0 BRA `(.L_x_74) ;  /* 0x0000000000608947 */ /* 0x000fec0003800000 */
[----:B------:R-:W-:Y:S02]  /*7010*/  FSETP.GTU.FTZ.AND P0, PT, |R18|, +INF , PT ;  /* 0x7f8000001200780b */ /* 0x000fe40003f1c200 */
[----:B------:R-:W-:Y:S02]  /*7020*/  FSETP.GTU.FTZ.AND P1, PT, |R15|, +INF , PT ;  /* 0x7f8000000f00780b */ /* 0x000fe40003f3c200 */
[----:B------:R-:W-:Y:S02]  /*7030*/  MOV R5, R15 ;  /* 0x0000000f00057202 */ /* 0x000fe40000000f00 */
[----:B------:R-:W-:-:S13]  /*7040*/  PLOP3.LUT P0, PT, P0, P1, PT, 0xf8, 0x8f ;  /* 0x00000000008f781c */ /* 0x000fda0000703f70 */
[----:B------:R-:W-:Y:S05]  /*7050*/  @P0 BRA `(.L_x_75) ;  /* 0x00000004004c0947 */ /* 0x000fea0003800000 */
[----:B------:R-:W-:-:S13]  /*7060*/  LOP3.LUT P0, RZ, R15, 0x7fffffff, R18, 0xc8, !PT ;  /* 0x7fffffff0fff7812 */ /* 0x000fda000780c812 */
[----:B------:R-:W-:Y:S05]  /*7070*/  @!P0 BRA `(.L_x_76) ;  /* 0x00000004003c8947 */ /* 0x000fea0003800000 */
[C---:B------:R-:W-:Y:S02]  /*7080*/  FSETP.NEU.FTZ.AND P1, PT, |R18|.reuse, +INF , PT ;  /* 0x7f8000001200780b */ /* 0x040fe40003f3d200 */
[----:B------:R-:W-:Y:S02]  /*7090*/  FSETP.NEU.FTZ.AND P2, PT, |R5|, +INF , PT ;  /* 0x7f8000000500780b */ /* 0x000fe40003f5d200 */
[----:B------:R-:W-:-:S11]  /*70a0*/  FSETP.NEU.FTZ.AND P0, PT, |R18|, +INF , PT ;  /* 0x7f8000001200780b */ /* 0x000fd60003f1d200 */
[----:B------:R-:W-:Y:S05]  /*70b0*/  @!P2 BRA !P1, `(.L_x_76) ;  /* 0x00000004002ca947 */ /* 0x000fea0004800000 */
[----:B------:R-:W-:-:S04]  /*70c0*/  LOP3.LUT P1, RZ, R18, 0x7fffffff, RZ, 0xc0, !PT ;  /* 0x7fffffff12ff7812 */ /* 0x000fc8000782c0ff */
[----:B------:R-:W-:-:S13]  /*70d0*/  PLOP3.LUT P1, PT, P2, P1, PT, 0x2f, 0xf2 ;  /* 0x0000000000f2781c */ /* 0x000fda0001722577 */
[----:B------:R-:W-:Y:S05]  /*70e0*/  @P1 BRA `(.L_x_77) ;  /* 0x0000000400181947 */ /* 0x000fea0003800000 */
[----:B------:R-:W-:-:S04]  /*70f0*/  LOP3.LUT P1, RZ, R15, 0x7fffffff, RZ, 0xc0, !PT ;  /* 0x7fffffff0fff7812 */ /* 0x000fc8000782c0ff */
[----:B------:R-:W-:-:S13]  /*7100*/  PLOP3.LUT P0, PT, P0, P1, PT, 0x2f, 0xf2 ;  /* 0x0000000000f2781c */ /* 0x000fda0000702577 */
[----:B------:R-:W-:Y:S05]  /*7110*/  @P0 BRA `(.L_x_78) ;  /* 0x0000000400000947 */ /* 0x000fea0003800000 */
[----:B------:R-:W-:Y:S02]  /*7120*/  ISETP.GE.AND P0, PT, R20, RZ, PT ;  /* 0x000000ff1400720c */ /* 0x000fe40003f06270 */
[----:B------:R-:W-:-:S11]  /*7130*/  ISETP.GE.AND P1, PT, R21, RZ, PT ;  /* 0x000000ff1500720c */ /* 0x000fd60003f26270 */
[----:B------:R-:W-:Y:S01]  /*7140*/  @P0 MOV R14, RZ ;  /* 0x000000ff000e0202 */ /* 0x000fe20000000f00 */
[----:B------:R-:W-:Y:S02]  /*7150*/  @!P0 IMAD.MOV.U32 R14, RZ, RZ, -0x40 ;  /* 0xffffffc0ff0e8424 */ /* 0x000fe400078e00ff */
[----:B------:R-:W-:Y:S01]  /*7160*/  @!P0 FFMA R18, R18, 1.84467440737095516160e+19, RZ ;  /* 0x5f80000012128823 */ /* 0x000fe200000000ff */
[----:B------:R-:W-:Y:S02]  /*7170*/  @!P1 FFMA R15, R5, 1.84467440737095516160e+19, RZ ;  /* 0x5f800000050f9823 */ /* 0x000fe400000000ff */
[----:B------:R-:W-:-:S07]  /*7180*/  @!P1 IADD3 R14, PT, PT, R14, 0x40, RZ ;  /* 0x000000400e0e9810 */ /* 0x000fce0007ffe0ff */
.L_x_74:
[----:B------:R-:W-:Y:S01]  /*7190*/  LEA R20, R7, 0xc0800000, 0x17 ;  /* 0xc080000007147811 */ /* 0x000fe200078eb8ff */
[----:B------:R-:W-:Y:S01]  /*71a0*/  VIADD R19, R19, 0xffffff81 ;  /* 0xffffff8113137836 */ /* 0x000fe20000000000 */
[----:B------:R-:W-:Y:S02]  /*71b0*/  BSSY.RECONVERGENT B2, `(.L_x_79) ;  /* 0x0000035000027945 */ /* 0x000fe40003800200 */
[----:B------:R-:W-:Y:S01]  /*71c0*/  IADD3 R20, PT, PT, -R20, R15, RZ ;  /* 0x0000000f14147210 */ /* 0x000fe20007ffe1ff */
[C---:B------:R-:W-:Y:S01]  /*71d0*/  IMAD R5, R19.reuse, -0x800000, R18 ;  /* 0xff80000013057824 */ /* 0x040fe200078e0212 */
[----:B------:R-:W-:Y:S02]  /*71e0*/  IADD3 R19, PT, PT, R19, 0x7f, -R7 ;  /* 0x0000007f13137810 */ /* 0x000fe40007ffe807 */
[----:B------:R-:W0:Y:S01]  /*71f0*/  MUFU.RCP R15, R20 ;  /* 0x00000014000f7308 */ /* 0x000e220000001000 */
[----:B------:R-:W-:Y:S01]  /*7200*/  FADD.FTZ R22, -R20, -RZ ;  /* 0x800000ff14167221 */ /* 0x000fe20000010100 */
[----:B------:R-:W-:-:S03]  /*7210*/  IADD3 R14, PT, PT, R19, R14, RZ ;  /* 0x0000000e130e7210 */ /* 0x000fc60007ffe0ff */
[----:B0-----:R-:W-:-:S04]  /*7220*/  FFMA R24, R15, R22, 1 ;  /* 0x3f8000000f187423 */ /* 0x001fc80000000016 */
[----:B------:R-:W-:-:S04]  /*7230*/  FFMA R18, R15, R24, R15 ;  /* 0x000000180f127223 */ /* 0x000fc8000000000f */
[----:B------:R-:W-:-:S04]  /*7240*/  FFMA R15, R5, R18, RZ ;  /* 0x00000012050f7223 */ /* 0x000fc800000000ff */
[----:B------:R-:W-:-:S04]  /*7250*/  FFMA R21, R22, R15, R5 ;  /* 0x0000000f16157223 */ /* 0x000fc80000000005 */
[----:B------:R-:W-:-:S04]  /*7260*/  FFMA R15, R18, R21, R15 ;  /* 0x00000015120f7223 */ /* 0x000fc8000000000f */
[----:B------:R-:W-:-:S04]  /*7270*/  FFMA R22, R22, R15, R5 ;  /* 0x0000000f16167223 */ /* 0x000fc80000000005 */
[----:B------:R-:W-:-:S05]  /*7280*/  FFMA R5, R18, R22, R15 ;  /* 0x0000001612057223 */ /* 0x000fca000000000f */
[----:B------:R-:W-:-:S04]  /*7290*/  SHF.R.U32.HI R7, RZ, 0x17, R5 ;  /* 0x00000017ff077819 */ /* 0x000fc80000011605 */
[----:B------:R-:W-:-:S04]  /*72a0*/  LOP3.LUT R7, R7, 0xff, RZ, 0xc0, !PT ;  /* 0x000000ff07077812 */ /* 0x000fc800078ec0ff */
[----:B------:R-:W-:-:S05]  /*72b0*/  IADD3 R19, PT, PT, R7, R14, RZ ;  /* 0x0000000e07137210 */ /* 0x000fca0007ffe0ff */
[----:B------:R-:W-:-:S05]  /*72c0*/  VIADD R7, R19, 0xffffffff ;  /* 0xffffffff13077836 */ /* 0x000fca0000000000 */
[----:B------:R-:W-:-:S13]  /*72d0*/  ISETP.GE.U32.AND P0, PT, R7, 0xfe, PT ;  /* 0x000000fe0700780c */ /* 0x000fda0003f06070 */
[----:B------:R-:W-:Y:S05]  /*72e0*/  @!P0 BRA `(.L_x_80) ;  /* 0x0000000000808947 */ /* 0x000fea0003800000 */
[----:B------:R-:W-:-:S13]  /*72f0*/  ISETP.GT.AND P0, PT, R19, 0xfe, PT ;  /* 0x000000fe1300780c */ /* 0x000fda0003f04270 */
[----:B------:R-:W-:Y:S05]  /*7300*/  @P0 BRA `(.L_x_81) ;  /* 0x00000000006c0947 */ /* 0x000fea0003800000 */
[----:B------:R-:W-:-:S13]  /*7310*/  ISETP.GE.AND P0, PT, R19, 0x1, PT ;  /* 0x000000011300780c */ /* 0x000fda0003f06270 */
[----:B------:R-:W-:Y:S05]  /*7320*/  @P0 BRA `(.L_x_82) ;  /* 0x0000000000740947 */ /* 0x000fea0003800000 */
[----:B------:R-:W-:Y:S02]  /*7330*/  ISETP.GE.AND P0, PT, R19, -0x18, PT ;  /* 0xffffffe81300780c */ /* 0x000fe40003f06270 */
[----:B------:R-:W-:-:S11]  /*7340*/  LOP3.LUT R5, R5, 0x80000000, RZ, 0xc0, !PT ;  /* 0x8000000005057812 */ /* 0x000fd600078ec0ff */
[----:B------:R-:W-:Y:S05]  /*7350*/  @!P0 BRA `(.L_x_82) ;  /* 0x0000000000688947 */ /* 0x000fea0003800000 */
[CCC-:B------:R-:W-:Y:S01]  /*7360*/  FFMA.RZ R7, R18.reuse, R22.reuse, R15.reuse ;  /* 0x0000001612077223 */ /* 0x1c0fe2000000c00f */
[C---:B------:R-:W-:Y:S02]  /*7370*/  ISETP.NE.AND P2, PT, R19.reuse, RZ, PT ;  /* 0x000000ff1300720c */ /* 0x040fe40003f45270 */
[----:B------:R-:W-:Y:S02]  /*7380*/  ISETP.NE.AND P1, PT, R19, RZ, PT ;  /* 0x000000ff1300720c */ /* 0x000fe40003f25270 */
[----:B------:R-:W-:Y:S01]  /*7390*/  LOP3.LUT R14, R7, 0x7fffff, RZ, 0xc0, !PT ;  /* 0x007fffff070e7812 */ /* 0x000fe200078ec0ff */
[CCC-:B------:R-:W-:Y:S01]  /*73a0*/  FFMA.RP R7, R18.reuse, R22.reuse, R15.reuse ;  /* 0x0000001612077223 */ /* 0x1c0fe2000000800f */
[----:B------:R-:W-:Y:S01]  /*73b0*/  FFMA.RM R18, R18, R22, R15 ;  /* 0x0000001612127223 */ /* 0x000fe2000000400f */
[----:B------:R-:W-:Y:S02]  /*73c0*/  IADD3 R15, PT, PT, R19, 0x20, RZ ;  /* 0x00000020130f7810 */ /* 0x000fe40007ffe0ff */
[----:B------:R-:W-:-:S02]  /*73d0*/  LOP3.LUT R14, R14, 0x800000, RZ, 0xfc, !PT ;  /* 0x008000000e0e7812 */ /* 0x000fc400078efcff */
[----:B------:R-:W-:Y:S02]  /*73e0*/  IADD3 R19, PT, PT, -R19, RZ, RZ ;  /* 0x000000ff13137210 */ /* 0x000fe40007ffe1ff */
[----:B------:R-:W-:Y:S02]  /*73f0*/  SHF.L.U32 R15, R14, R15, RZ ;  /* 0x0000000f0e0f7219 */ /* 0x000fe400000006ff */
[----:B------:R-:W-:Y:S02]  /*7400*/  FSETP.NEU.FTZ.AND P0, PT, R7, R18, PT ;  /* 0x000000120700720b */ /* 0x000fe40003f1d000 */
[----:B------:R-:W-:Y:S02]  /*7410*/  SEL R7, R19, RZ, P2 ;  /* 0x000000ff13077207 */ /* 0x000fe40001000000 */
[----:B------:R-:W-:Y:S02]  /*7420*/  ISETP.NE.AND P1, PT, R15, RZ, P1 ;  /* 0x000000ff0f00720c */ /* 0x000fe40000f25270 */
[----:B------:R-:W-:-:S02]  /*7430*/  SHF.R.U32.HI R7, RZ, R7, R14 ;  /* 0x00000007ff077219 */ /* 0x000fc4000001160e */
[----:B------:R-:W-:Y:S02]  /*7440*/  PLOP3.LUT P0, PT, P0, P1, PT, 0xf8, 0x8f ;  /* 0x00000000008f781c */ /* 0x000fe40000703f70 */
[----:B------:R-:W-:Y:S02]  /*7450*/  SHF.R.U32.HI R15, RZ, 0x1, R7 ;  /* 0x00000001ff0f7819 */ /* 0x000fe40000011607 */
[----:B------:R-:W-:-:S04]  /*7460*/  SEL R14, RZ, 0x1, !P0 ;  /* 0x00000001ff0e7807 */ /* 0x000fc80004000000 */
[----:B------:R-:W-:-:S04]  /*7470*/  LOP3.LUT R14, R14, 0x1, R15, 0xf8, !PT ;  /* 0x000000010e0e7812 */ /* 0x000fc800078ef80f */
[----:B------:R-:W-:-:S05]  /*7480*/  LOP3.LUT R14, R14, R7, RZ, 0xc0, !PT ;  /* 0x000000070e0e7212 */ /* 0x000fca00078ec0ff */
[----:B------:R-:W-:-:S05]  /*7490*/  IMAD.IADD R14, R15, 0x1, R14 ;  /* 0x000000010f0e7824 */ /* 0x000fca00078e020e */
[----:B------:R-:W-:Y:S01]  /*74a0*/  LOP3.LUT R5, R14, R5, RZ, 0xfc, !PT ;  /* 0x000000050e057212 */ /* 0x000fe200078efcff */
[----:B------:R-:W-:Y:S06]  /*74b0*/  BRA `(.L_x_82) ;  /* 0x0000000000107947 */ /* 0x000fec0003800000 */
.L_x_81:
[----:B------:R-:W-:-:S04]  /*74c0*/  LOP3.LUT R5, R5, 0x80000000, RZ, 0xc0, !PT ;  /* 0x8000000005057812 */ /* 0x000fc800078ec0ff */
[----:B------:R-:W-:Y:S01]  /*74d0*/  LOP3.LUT R5, R5, 0x7f800000, RZ, 0xfc, !PT ;  /* 0x7f80000005057812 */ /* 0x000fe200078efcff */
[----:B------:R-:W-:Y:S06]  /*74e0*/  BRA `(.L_x_82) ;  /* 0x0000000000047947 */ /* 0x000fec0003800000 */
.L_x_80:
[----:B------:R-:W-:-:S07]  /*74f0*/  LEA R5, R14, R5, 0x17 ;  /* 0x000000050e057211 */ /* 0x000fce00078eb8ff */
.L_x_82:
[----:B------:R-:W-:Y:S05]  /*7500*/  BSYNC.RECONVERGENT B2 ;  /* 0x0000000000027941 */ /* 0x000fea0003800200 */
.L_x_79:
[----:B------:R-:W-:Y:S05]  /*7510*/  BRA `(.L_x_83) ;  /* 0x0000000000207947 */ /* 0x000fea0003800000 */
.L_x_78:
[----:B------:R-:W-:-:S04]  /*7520*/  LOP3.LUT R5, R15, 0x80000000, R18, 0x48, !PT ;  /* 0x800000000f057812 */ /* 0x000fc800078e4812 */
[----:B------:R-:W-:Y:S01]  /*7530*/  LOP3.LUT R5, R5, 0x7f800000, RZ, 0xfc, !PT ;  /* 0x7f80000005057812 */ /* 0x000fe200078efcff */
[----:B------:R-:W-:Y:S06]  /*7540*/  BRA `(.L_x_83) ;  /* 0x0000000000147947 */ /* 0x000fec0003800000 */
.L_x_77:
[----:B------:R-:W-:Y:S01]  /*7550*/  LOP3.LUT R5, R15, 0x80000000, R18, 0x48, !PT ;  /* 0x800000000f057812 */ /* 0x000fe200078e4812 */
[----:B------:R-:W-:Y:S06]  /*7560*/  BRA `(.L_x_83) ;  /* 0x00000000000c7947 */ /* 0x000fec0003800000 */
.L_x_76:
[----:B------:R-:W0:Y:S01]  /*7570*/  MUFU.RSQ R5, -QNAN ;  /* 0xffc0000000057908 */ /* 0x000e220000001400 */
[----:B------:R-:W-:Y:S05]  /*7580*/  BRA `(.L_x_83) ;  /* 0x0000000000047947 */ /* 0x000fea0003800000 */
.L_x_75:
[----:B------:R-:W-:-:S07]  /*7590*/  FADD.FTZ R5, R18, R5 ;  /* 0x0000000512057221 */ /* 0x000fce0000010000 */
.L_x_83:
[----:B------:R-:W-:Y:S05]  /*75a0*/  BSYNC.RECONVERGENT B1 ;  /* 0x0000000000017941 */ /* 0x000fea0003800200 */
.L_x_73:
[----:B------:R-:W-:-:S04]  /*75b0*/  HFMA2 R7, -RZ, RZ, 0, 0 ;  /* 0x00000000ff077431 */ /* 0x000fc800000001ff */
[----:B0-----:R-:W-:Y:S05]  /*75c0*/  RET.REL.NODEC R6 `(_Z13getRestrictediiiiPfiS_iS_iS_iS_i) ;  /* 0xffffff88068c7950 */ /* 0x001fea0003c3ffff */
.L_x_84:
[----:B------:R-:W-:-:S00]  /*75d0*/  BRA `(.L_x_84) ;  /* 0xfffffffc00fc7947 */ /* 0x000fc0000383ffff */
[----:B------:R-:W-:-:S00]  /*75e0*/  NOP ;  /* 0x0000000000007918 */ /* 0x000fc00000000000 */
        /* <DEDUP_REMOVED lines=9> */
.L_x_87:


//--------------------- .nv.shared.reserved.0     --------------------------
	.section	.nv.shared.reserved.0,"aw",@nobits
	.weak		__nv_reservedSMEM_offset_0_alias
	.size		__nv_reservedSMEM_offset_0_alias, 0, 64
	.other		__nv_reservedSMEM_offset_0_alias,@"STO_CUDA_RESERVED_SHARED STV_DEFAULT"
__nv_reservedSMEM_offset_0_alias:
	.zero		0
	.zero		64


//--------------------- .nv.constant0._Z13getRestrictediiiiPfiS_iS_iS_iS_i --------------------------
	.section	.nv.constant0._Z13getRestrictediiiiPfiS_iS_iS_iS_i,"a",@progbits
	.sectionflags	@""
	.align	4
.nv.constant0._Z13getRestrictediiiiPfiS_iS_iS_iS_i:
	.zero		988


//--------------------- SYMBOLS --------------------------

	.type		.nv.reservedSmem.offset0,@object
	.size		.nv.reservedSmem.offset0,0x4
